	.target	sm_90a

	.elftype	@"ET_EXEC"


//--------------------- .note.nv.tkinfo           --------------------------
	.section	.note.nv.tkinfo,"",@"SHT_NOTE"
	.sectionflags	@"SHF_NOTE_NV_TKINFO"
	.tkinfo
        /*0018*/ 	.word	0x00000002
        /*0030*/ 	.string	""
        /*0030*/ 	.string	"ptxas"
        /*0030*/ 	.string	"Cuda compilation tools, release 13.0, V13.0.88"
        /*0030*/ 	.string	"Build cuda_13.0.r13.0/compiler.36424714_0"
        /*0030*/ 	.string	"-v  -suppress-debug-info  -lineinfo  -arch sm_90a "



//--------------------- .note.nv.cuinfo           --------------------------
	.section	.note.nv.cuinfo,"",@"SHT_NOTE"
	.sectionflags	@"SHF_NOTE_NV_CUINFO"
        /*0018*/ 	.short	0x0002
        /*001a*/ 	.short	0x005a
        /*001c*/ 	.short	0x0082
	.zero		2


//--------------------- .nv.info                  --------------------------
	.section	.nv.info,"",@"SHT_CUDA_INFO"
	.align	4


	//----- nvinfo : EIATTR_REGCOUNT
	.align		4
        /*0000*/ 	.byte	0x04, 0x2f
        /*0002*/ 	.short	(.L_1 - .L_0)
	.align		4
.L_0:
        /*0004*/ 	.word	index@(matmul_kernel)
        /*0008*/ 	.word	0x000000ff


	//----- nvinfo : EIATTR_FRAME_SIZE
	.align		4
.L_1:
        /*000c*/ 	.byte	0x04, 0x11
        /*000e*/ 	.short	(.L_3 - .L_2)
	.align		4
.L_2:
        /*0010*/ 	.word	index@(matmul_kernel)
        /*0014*/ 	.word	0x00000420


	//----- nvinfo : EIATTR_MIN_STACK_SIZE
	.align		4
.L_3:
        /*0018*/ 	.byte	0x04, 0x12
        /*001a*/ 	.short	(.L_5 - .L_4)
	.align		4
.L_4:
        /*001c*/ 	.word	index@(matmul_kernel)
        /*0020*/ 	.word	0x00000420
.L_5:


//--------------------- .nv.compat                --------------------------
	.section	.nv.compat,"",@"SHT_CUDA_COMPAT_INFO"
	.align	4
        /*0000*/ 	.byte	0x02, 0x09, 0x01, 0x00, 0x02, 0x02, 0x04, 0x00, 0x02, 0x05, 0x05, 0x00, 0x03, 0x07, 0x01, 0x01
        /*0010*/ 	.byte	0x02, 0x03, 0x00, 0x00, 0x02, 0x06, 0x01, 0x00, 0x04, 0x0b, 0x08, 0x00, 0x00, 0x00, 0x00, 0x00
        /*0020*/ 	.byte	0x00, 0x00, 0x00, 0x00


//--------------------- .nv.info.matmul_kernel    --------------------------
	.section	.nv.info.matmul_kernel,"",@"SHT_CUDA_INFO"
	.sectionflags	@""
	.align	4


	//----- nvinfo : EIATTR_CUDA_API_VERSION
	.align		4
        /*0000*/ 	.byte	0x04, 0x37
        /*0002*/ 	.short	(.L_7 - .L_6)
.L_6:
        /*0004*/ 	.word	0x00000082


	//----- nvinfo : EIATTR_KPARAM_INFO
	.align		4
.L_7:
        /*0008*/ 	.byte	0x04, 0x17
        /*000a*/ 	.short	(.L_9 - .L_8)
.L_8:
        /*000c*/ 	.word	0x00000000
        /*0010*/ 	.short	0x000d
        /*0012*/ 	.short	0x0048
        /*0014*/ 	.byte	0x00, 0xf4, 0x21, 0x00


	//----- nvinfo : EIATTR_KPARAM_INFO
	.align		4
.L_9:
        /*0018*/ 	.byte	0x04, 0x17
        /*001a*/ 	.short	(.L_11 - .L_10)
.L_10:
        /*001c*/ 	.word	0x00000000
        /*0020*/ 	.short	0x000c
        /*0022*/ 	.short	0x0040
        /*0024*/ 	.byte	0x00, 0xf4, 0x21, 0x00


	//----- nvinfo : EIATTR_KPARAM_INFO
	.align		4
.L_11:
        /*0028*/ 	.byte	0x04, 0x17
        /*002a*/ 	.short	(.L_13 - .L_12)
.L_12:
        /*002c*/ 	.word	0x00000000
        /*0030*/ 	.short	0x000b
        /*0032*/ 	.short	0x0038
        /*0034*/ 	.byte	0x00, 0xf0, 0x11, 0x00


	//----- nvinfo : EIATTR_KPARAM_INFO
	.align		4
.L_13:
        /*0038*/ 	.byte	0x04, 0x17
        /*003a*/ 	.short	(.L_15 - .L_14)
.L_14:
        /*003c*/ 	.word	0x00000000
        /*0040*/ 	.short	0x000a
        /*0042*/ 	.short	0x0034
        /*0044*/ 	.byte	0x00, 0xf0, 0x11, 0x00


	//----- nvinfo : EIATTR_KPARAM_INFO
	.align		4
.L_15:
        /*0048*/ 	.byte	0x04, 0x17
        /*004a*/ 	.short	(.L_17 - .L_16)
.L_16:
        /*004c*/ 	.word	0x00000000
        /*0050*/ 	.short	0x0009
        /*0052*/ 	.short	0x0030
        /*0054*/ 	.byte	0x00, 0xf0, 0x11, 0x00


	//----- nvinfo : EIATTR_KPARAM_INFO
	.align		4
.L_17:
        /*0058*/ 	.byte	0x04, 0x17
        /*005a*/ 	.short	(.L_19 - .L_18)
.L_18:
        /*005c*/ 	.word	0x00000000
        /*0060*/ 	.short	0x0008
        /*0062*/ 	.short	0x002c
        /*0064*/ 	.byte	0x00, 0xf0, 0x11, 0x00


	//----- nvinfo : EIATTR_KPARAM_INFO
	.align		4
.L_19:
        /*0068*/ 	.byte	0x04, 0x17
        /*006a*/ 	.short	(.L_21 - .L_20)
.L_20:
        /*006c*/ 	.word	0x00000000
        /*0070*/ 	.short	0x0007
        /*0072*/ 	.short	0x0028
        /*0074*/ 	.byte	0x00, 0xf0, 0x11, 0x00


	//----- nvinfo : EIATTR_KPARAM_INFO
	.align		4
.L_21:
        /*0078*/ 	.byte	0x04, 0x17
        /*007a*/ 	.short	(.L_23 - .L_22)
.L_22:
        /*007c*/ 	.word	0x00000000
        /*0080*/ 	.short	0x0006
        /*0082*/ 	.short	0x0024
        /*0084*/ 	.byte	0x00, 0xf0, 0x11, 0x00


	//----- nvinfo : EIATTR_KPARAM_INFO
	.align		4
.L_23:
        /*0088*/ 	.byte	0x04, 0x17
        /*008a*/ 	.short	(.L_25 - .L_24)
.L_24:
        /*008c*/ 	.word	0x00000000
        /*0090*/ 	.short	0x0005
        /*0092*/ 	.short	0x0020
        /*0094*/ 	.byte	0x00, 0xf0, 0x11, 0x00


	//----- nvinfo : EIATTR_KPARAM_INFO
	.align		4
.L_25:
        /*0098*/ 	.byte	0x04, 0x17
        /*009a*/ 	.short	(.L_27 - .L_26)
.L_26:
        /*009c*/ 	.word	0x00000000
        /*00a0*/ 	.short	0x0004
        /*00a2*/ 	.short	0x001c
        /*00a4*/ 	.byte	0x00, 0xf0, 0x11, 0x00


	//----- nvinfo : EIATTR_KPARAM_INFO
	.align		4
.L_27:
        /*00a8*/ 	.byte	0x04, 0x17
        /*00aa*/ 	.short	(.L_29 - .L_28)
.L_28:
        /*00ac*/ 	.word	0x00000000
        /*00b0*/ 	.short	0x0003
        /*00b2*/ 	.short	0x0018
        /*00b4*/ 	.byte	0x00, 0xf0, 0x11, 0x00


	//----- nvinfo : EIATTR_KPARAM_INFO
	.align		4
.L_29:
        /*00b8*/ 	.byte	0x04, 0x17
        /*00ba*/ 	.short	(.L_31 - .L_30)
.L_30:
        /*00bc*/ 	.word	0x00000000
        /*00c0*/ 	.short	0x0002
        /*00c2*/ 	.short	0x0010
        /*00c4*/ 	.byte	0x00, 0xf4, 0x21, 0x00


	//----- nvinfo : EIATTR_KPARAM_INFO
	.align		4
.L_31:
        /*00c8*/ 	.byte	0x04, 0x17
        /*00ca*/ 	.short	(.L_33 - .L_32)
.L_32:
        /*00cc*/ 	.word	0x00000000
        /*00d0*/ 	.short	0x0001
        /*00d2*/ 	.short	0x0008
        /*00d4*/ 	.byte	0x00, 0xf4, 0x21, 0x00


	//----- nvinfo : EIATTR_KPARAM_INFO
	.align		4
.L_33:
        /*00d8*/ 	.byte	0x04, 0x17
        /*00da*/ 	.short	(.L_35 - .L_34)
.L_34:
        /*00dc*/ 	.word	0x00000000
        /*00e0*/ 	.short	0x0000
        /*00e2*/ 	.short	0x0000
        /*00e4*/ 	.byte	0x00, 0xf4, 0x21, 0x00


	//----- nvinfo : EIATTR_SPARSE_MMA_MASK
	.align		4
.L_35:
        /*00e8*/ 	.byte	0x03, 0x50
        /*00ea*/ 	.short	0x0000


	//----- nvinfo : EIATTR_MAXREG_COUNT
	.align		4
        /*00ec*/ 	.byte	0x03, 0x1b
        /*00ee*/ 	.short	0x00ff


	//----- nvinfo : EIATTR_NUM_BARRIERS
	.align		4
        /*00f0*/ 	.byte	0x02, 0x4c
        /*00f2*/ 	.byte	0x01
	.zero		1


	//----- nvinfo : EIATTR_ANNOTATIONS
	.align		4
        /*00f4*/ 	.byte	0x04, 0x55
        /*00f6*/ 	.short	(.L_37 - .L_36)


	//   ....[0]....
.L_36:
        /*00f8*/ 	.word	0x00000001
        /*00fc*/ 	.byte	0x20, 0x06, 0x00, 0x00, 0x01, 0x00, 0x00, 0x00, 0x50, 0x06, 0x00, 0x00, 0x01, 0x00, 0x00, 0x00
        /* <DEDUP_REMOVED lines=211> */
        /*0e3c*/ 	.byte	0xb0, 0x6f, 0x00, 0x00, 0x01, 0x00, 0x00, 0x00, 0xc0, 0x6f, 0x00, 0x00


	//----- nvinfo : EIATTR_MERCURY_ISA_VERSION
	.align		4
.L_37:
        /*0e48*/ 	.byte	0x03, 0x5f
        /*0e4a*/ 	.short	0x0101


	//----- nvinfo : EIATTR_EXIT_INSTR_OFFSETS
	.align		4
        /*0e4c*/ 	.byte	0x04, 0x1c
        /*0e4e*/ 	.short	(.L_39 - .L_38)


	//   ....[0]....
.L_38:
        /*0e50*/ 	.word	0x00008410


	//   ....[1]....
        /*0e54*/ 	.word	0x00008440


	//----- nvinfo : EIATTR_REQNTID
	.align		4
.L_39:
        /*0e58*/ 	.byte	0x04, 0x10
        /*0e5a*/ 	.short	(.L_41 - .L_40)
.L_40:
        /*0e5c*/ 	.word	0x00000080
        /*0e60*/ 	.word	0x00000001
        /*0e64*/ 	.word	0x00000001


	//----- nvinfo : EIATTR_CBANK_PARAM_SIZE
	.align		4
.L_41:
        /*0e68*/ 	.byte	0x03, 0x19
        /*0e6a*/ 	.short	0x0050


	//----- nvinfo : EIATTR_PARAM_CBANK
	.align		4
        /*0e6c*/ 	.byte	0x04, 0x0a
        /*0e6e*/ 	.short	(.L_43 - .L_42)
	.align		4
.L_42:
        /*0e70*/ 	.word	index@(.nv.constant0.matmul_kernel)
        /*0e74*/ 	.short	0x0210
        /*0e76*/ 	.short	0x0050


	//----- nvinfo : EIATTR_SW_WAR
	.align		4
.L_43:
        /*0e78*/ 	.byte	0x04, 0x36
        /*0e7a*/ 	.short	(.L_45 - .L_44)
.L_44:
        /*0e7c*/ 	.word	0x00000008
.L_45:


//--------------------- .nv.callgraph             --------------------------
	.section	.nv.callgraph,"",@"SHT_CUDA_CALLGRAPH"
	.align	4
	.sectionentsize	8
	.align		4
        /*0000*/ 	.word	0x00000000
	.align		4
        /*0004*/ 	.word	0xffffffff
	.align		4
        /*0008*/ 	.word	0x00000000
	.align		4
        /*000c*/ 	.word	0xfffffffe
	.align		4
        /*0010*/ 	.word	0x00000000
	.align		4
        /*0014*/ 	.word	0xfffffffd
	.align		4
        /*0018*/ 	.word	0x00000000
	.align		4
        /*001c*/ 	.word	0xfffffffc


//--------------------- .text.matmul_kernel       --------------------------
	.section	.text.matmul_kernel,"ax",@progbits
	.align	128
        .global         matmul_kernel
        .type           matmul_kernel,@function
        .size           matmul_kernel,(.L_x_3 - matmul_kernel)
        .other          matmul_kernel,@"STO_CUDA_ENTRY STV_DEFAULT"
matmul_kernel:
.text.matmul_kernel:
[----:B------:R-:W0:Y:S08]  /*0000*/  LDC R1, c[0x0][0x28] ;  /* 0x00000a00ff017b82 */ /* 0x000e300000000800 */
[----:B------:R-:W1:Y:S01]  /*0010*/  LDC.64 R2, c[0x0][0x228] ;  /* 0x00008a00ff027b82 */ /* 0x000e620000000a00 */
[----:B------:R-:W2:Y:S01]  /*0020*/  S2R R7, SR_CTAID.X ;  /* 0x0000000000077919 */ /* 0x000ea20000002500 */
[----:B0-----:R-:W-:Y:S01]  /*0030*/  VIADD R1, R1, 0xfffffbe0 ;  /* 0xfffffbe001017836 */ /* 0x001fe20000000000 */
[----:B------:R-:W-:Y:S01]  /*0040*/  UMOV UR4, 0x400 ;  /* 0x0000040000047882 */ /* 0x000fe20000000000 */
[----:B------:R-:W-:Y:S01]  /*0050*/  ULDC.64 UR6, c[0x0][0x208] ;  /* 0x0000820000067ab9 */ /* 0x000fe20000000a00 */
[----:B------:R-:W0:Y:S01]  /*0060*/  S2R R19, SR_TID.X ;  /* 0x0000000000137919 */ /* 0x000e220000002100 */
[----:B------:R-:W-:-:S02]  /*0070*/  CS2R R14, SRZ ;  /* 0x00000000000e7805 */ /* 0x000fc4000001ff00 */
[----:B------:R-:W-:Y:S01]  /*0080*/  CS2R R36, SRZ ;  /* 0x0000000000247805 */ /* 0x000fe2000001ff00 */
[----:B------:R-:W3:Y:S01]  /*0090*/  S2UR UR5, SR_CgaCtaId ;  /* 0x00000000000579c3 */ /* 0x000ee20000008800 */
[----:B------:R-:W-:Y:S02]  /*00a0*/  CS2R R38, SRZ ;  /* 0x0000000000267805 */ /* 0x000fe4000001ff00 */
[----:B------:R-:W-:Y:S02]  /*00b0*/  CS2R R44, SRZ ;  /* 0x00000000002c7805 */ /* 0x000fe4000001ff00 */
[----:B------:R-:W-:Y:S02]  /*00c0*/  CS2R R46, SRZ ;  /* 0x00000000002e7805 */ /* 0x000fe4000001ff00 */
[----:B------:R-:W-:Y:S02]  /*00d0*/  CS2R R52, SRZ ;  /* 0x0000000000347805 */ /* 0x000fe4000001ff00 */
[----:B------:R-:W-:-:S02]  /*00e0*/  CS2R R54, SRZ ;  /* 0x0000000000367805 */ /* 0x000fc4000001ff00 */
[----:B------:R-:W-:Y:S02]  /*00f0*/  CS2R R60, SRZ ;  /* 0x00000000003c7805 */ /* 0x000fe4000001ff00 */
[----:B------:R-:W-:Y:S02]  /*0100*/  CS2R R62, SRZ ;  /* 0x00000000003e7805 */ /* 0x000fe4000001ff00 */
[----:B------:R-:W-:Y:S02]  /*0110*/  CS2R R88, SRZ ;  /* 0x0000000000587805 */ /* 0x000fe4000001ff00 */
[----:B------:R-:W-:Y:S02]  /*0120*/  CS2R R90, SRZ ;  /* 0x00000000005a7805 */ /* 0x000fe4000001ff00 */
[----:B------:R-:W-:Y:S02]  /*0130*/  CS2R R92, SRZ ;  /* 0x00000000005c7805 */ /* 0x000fe4000001ff00 */
[----:B------:R-:W-:-:S02]  /*0140*/  CS2R R94, SRZ ;  /* 0x00000000005e7805 */ /* 0x000fc4000001ff00 */
[----:B------:R-:W-:Y:S02]  /*0150*/  CS2R R96, SRZ ;  /* 0x0000000000607805 */ /* 0x000fe4000001ff00 */
[----:B------:R-:W-:Y:S01]  /*0160*/  CS2R R98, SRZ ;  /* 0x0000000000627805 */ /* 0x000fe2000001ff00 */
[----:B-1----:R-:W-:-:S05]  /*0170*/  VIADD R0, R3, 0xf ;  /* 0x0000000f03007836 */ /* 0x002fca0000000000 */
[----:B------:R-:W-:Y:S01]  /*0180*/  SHF.R.S32.HI R5, RZ, 0x1f, R0 ;  /* 0x0000001fff057819 */ /* 0x000fe20000011400 */
[----:B---3--:R-:W-:-:S03]  /*0190*/  ULEA UR4, UR5, UR4, 0x18 ;  /* 0x0000000405047291 */ /* 0x008fc6000f8ec03f */
[----:B------:R-:W-:Y:S02]  /*01a0*/  LEA.HI R5, R5, R0, RZ, 0x4 ;  /* 0x0000000005057211 */ /* 0x000fe400078f20ff */
[----:B--2---:R-:W-:Y:S02]  /*01b0*/  IABS R10, R7 ;  /* 0x00000007000a7213 */ /* 0x004fe40000000000 */
[----:B------:R-:W-:-:S05]  /*01c0*/  SHF.R.S32.HI R5, RZ, 0x4, R5 ;  /* 0x00000004ff057819 */ /* 0x000fca0000011405 */
[----:B------:R-:W-:-:S05]  /*01d0*/  IMAD.SHL.U32 R6, R5, 0x8, RZ ;  /* 0x0000000805067824 */ /* 0x000fca00078e00ff */
[-C--:B------:R-:W-:Y:S02]  /*01e0*/  IABS R9, R6.reuse ;  /* 0x0000000600097213 */ /* 0x080fe40000000000 */
[----:B------:R-:W-:Y:S02]  /*01f0*/  IABS R12, R6 ;  /* 0x00000006000c7213 */ /* 0x000fe40000000000 */
[----:B------:R-:W1:Y:S08]  /*0200*/  I2F.RP R0, R9 ;  /* 0x0000000900007306 */ /* 0x000e700000209400 */
[----:B-1----:R-:W1:Y:S02]  /*0210*/  MUFU.RCP R0, R0 ;  /* 0x0000000000007308 */ /* 0x002e640000001000 */
[----:B-1----:R-:W-:-:S02]  /*0220*/  VIADD R4, R0, 0xffffffe ;  /* 0x0ffffffe00047836 */ /* 0x002fc40000000000 */
[----:B------:R-:W-:-:S04]  /*0230*/  IMAD.MOV R0, RZ, RZ, -R12 ;  /* 0x000000ffff007224 */ /* 0x000fc800078e0a0c */
[----:B------:R1:W2:Y:S02]  /*0240*/  F2I.FTZ.U32.TRUNC.NTZ R5, R4 ;  /* 0x0000000400057305 */ /* 0x0002a4000021f000 */
[----:B-1----:R-:W-:Y:S02]  /*0250*/  IMAD.MOV.U32 R4, RZ, RZ, RZ ;  /* 0x000000ffff047224 */ /* 0x002fe400078e00ff */
[----:B--2---:R-:W-:-:S04]  /*0260*/  IMAD.MOV R8, RZ, RZ, -R5 ;  /* 0x000000ffff087224 */ /* 0x004fc800078e0a05 */
[----:B------:R-:W-:Y:S02]  /*0270*/  IMAD R11, R8, R9, RZ ;  /* 0x00000009080b7224 */ /* 0x000fe400078e02ff */
[----:B------:R-:W-:Y:S02]  /*0280*/  IMAD.MOV.U32 R8, RZ, RZ, R10 ;  /* 0x000000ffff087224 */ /* 0x000fe400078e000a */
[----:B------:R-:W-:-:S06]  /*0290*/  IMAD.HI.U32 R5, R5, R11, R4 ;  /* 0x0000000b05057227 */ /* 0x000fcc00078e0004 */
[----:B------:R-:W-:-:S04]  /*02a0*/  IMAD.HI.U32 R5, R5, R8, RZ ;  /* 0x0000000805057227 */ /* 0x000fc800078e00ff */
[----:B------:R-:W-:-:S05]  /*02b0*/  IMAD R0, R5, R0, R8 ;  /* 0x0000000005007224 */ /* 0x000fca00078e0208 */
[----:B------:R-:W-:-:S13]  /*02c0*/  ISETP.GT.U32.AND P1, PT, R9, R0, PT ;  /* 0x000000000900720c */ /* 0x000fda0003f24070 */
[----:B------:R-:W-:Y:S02]  /*02d0*/  @!P1 IMAD.IADD R0, R0, 0x1, -R9 ;  /* 0x0000000100009824 */ /* 0x000fe400078e0a09 */
[----:B------:R-:W-:Y:S01]  /*02e0*/  @!P1 VIADD R5, R5, 0x1 ;  /* 0x0000000105059836 */ /* 0x000fe20000000000 */
[----:B------:R-:W-:Y:S02]  /*02f0*/  ISETP.NE.AND P1, PT, R6, RZ, PT ;  /* 0x000000ff0600720c */ /* 0x000fe40003f25270 */
[----:B------:R-:W-:Y:S02]  /*0300*/  ISETP.GE.U32.AND P0, PT, R0, R9, PT ;  /* 0x000000090000720c */ /* 0x000fe40003f06070 */
[----:B------:R-:W-:-:S04]  /*0310*/  LOP3.LUT R0, R7, R6, RZ, 0x3c, !PT ;  /* 0x0000000607007212 */ /* 0x000fc800078e3cff */
[----:B------:R-:W-:Y:S01]  /*0320*/  ISETP.GE.AND P2, PT, R0, RZ, PT ;  /* 0x000000ff0000720c */ /* 0x000fe20003f46270 */
[----:B------:R-:W-:-:S06]  /*0330*/  VIADD R0, R2, 0x1ff ;  /* 0x000001ff02007836 */ /* 0x000fcc0000000000 */
[----:B------:R-:W-:-:S04]  /*0340*/  @P0 VIADD R5, R5, 0x1 ;  /* 0x0000000105050836 */ /* 0x000fc80000000000 */
[----:B------:R-:W-:Y:S01]  /*0350*/  IMAD.MOV.U32 R4, RZ, RZ, R5 ;  /* 0x000000ffff047224 */ /* 0x000fe200078e0005 */
[----:B------:R-:W-:-:S03]  /*0360*/  SHF.R.S32.HI R5, RZ, 0x1f, R0 ;  /* 0x0000001fff057819 */ /* 0x000fc60000011400 */
[----:B------:R-:W-:Y:S01]  /*0370*/  @!P2 IMAD.MOV R4, RZ, RZ, -R4 ;  /* 0x000000ffff04a224 */ /* 0x000fe200078e0a04 */
[----:B------:R-:W-:Y:S02]  /*0380*/  @!P1 LOP3.LUT R4, RZ, R6, RZ, 0x33, !PT ;  /* 0x00000006ff049212 */ /* 0x000fe400078e33ff */
[----:B------:R-:W-:-:S03]  /*0390*/  LEA.HI R5, R5, R0, RZ, 0x9 ;  /* 0x0000000005057211 */ /* 0x000fc600078f48ff */
[----:B------:R-:W-:Y:S02]  /*03a0*/  IMAD.SHL.U32 R8, R4, 0x8, RZ ;  /* 0x0000000804087824 */ /* 0x000fe400078e00ff */
[----:B------:R-:W-:-:S03]  /*03b0*/  IMAD.MOV R4, RZ, RZ, -R4 ;  /* 0x000000ffff047224 */ /* 0x000fc600078e0a04 */
[----:B------:R-:W-:Y:S01]  /*03c0*/  LEA.HI.SX32 R5, R5, -R8, 0x17 ;  /* 0x8000000805057211 */ /* 0x000fe200078fbaff */
[----:B------:R-:W-:-:S03]  /*03d0*/  IMAD R6, R6, R4, R7 ;  /* 0x0000000406067224 */ /* 0x000fc600078e0207 */
[----:B------:R-:W-:Y:S02]  /*03e0*/  VIMNMX R13, R5, 0x8, PT ;  /* 0x00000008050d7848 */ /* 0x000fe40003fe0100 */
[----:B------:R-:W-:Y:S02]  /*03f0*/  IABS R11, R6 ;  /* 0x00000006000b7213 */ /* 0x000fe40000000000 */
[----:B------:R-:W-:-:S04]  /*0400*/  IABS R9, R13 ;  /* 0x0000000d00097213 */ /* 0x000fc80000000000 */
[----:B------:R-:W1:Y:S08]  /*0410*/  I2F.RP R0, R9 ;  /* 0x0000000900007306 */ /* 0x000e700000209400 */
[----:B-1----:R-:W1:Y:S02]  /*0420*/  MUFU.RCP R0, R0 ;  /* 0x0000000000007308 */ /* 0x002e640000001000 */
[----:B-1----:R-:W-:-:S06]  /*0430*/  VIADD R5, R0, 0xffffffe ;  /* 0x0ffffffe00057836 */ /* 0x002fcc0000000000 */
[----:B------:R-:W1:Y:S02]  /*0440*/  F2I.FTZ.U32.TRUNC.NTZ R5, R5 ;  /* 0x0000000500057305 */ /* 0x000e64000021f000 */
[----:B-1----:R-:W-:-:S04]  /*0450*/  IMAD.MOV R10, RZ, RZ, -R5 ;  /* 0x000000ffff0a7224 */ /* 0x002fc800078e0a05 */
[----:B------:R-:W-:Y:S01]  /*0460*/  IMAD.MOV.U32 R4, RZ, RZ, R10 ;  /* 0x000000ffff047224 */ /* 0x000fe200078e000a */
[----:B------:R-:W-:-:S03]  /*0470*/  IABS R10, R13 ;  /* 0x0000000d000a7213 */ /* 0x000fc60000000000 */
[----:B------:R-:W-:Y:S02]  /*0480*/  IMAD R7, R4, R9, RZ ;  /* 0x0000000904077224 */ /* 0x000fe400078e02ff */
[----:B------:R-:W-:Y:S02]  /*0490*/  IMAD.MOV.U32 R4, RZ, RZ, RZ ;  /* 0x000000ffff047224 */ /* 0x000fe400078e00ff */
[----:B------:R-:W-:Y:S02]  /*04a0*/  IMAD.MOV R0, RZ, RZ, -R10 ;  /* 0x000000ffff007224 */ /* 0x000fe400078e0a0a */
[----:B------:R-:W-:Y:S01]  /*04b0*/  IMAD.HI.U32 R4, R5, R7, R4 ;  /* 0x0000000705047227 */ /* 0x000fe200078e0004 */
[----:B0-----:R-:W-:-:S05]  /*04c0*/  LOP3.LUT R5, R19, 0x7f, RZ, 0xc0, !PT ;  /* 0x0000007f13057812 */ /* 0x001fca00078ec0ff */
        /* <DEDUP_REMOVED lines=8> */
[----:B------:R-:W-:-:S07]  /*0550*/  ISETP.GE.AND P2, PT, R0, RZ, PT ;  /* 0x000000ff0000720c */ /* 0x000fce0003f46270 */
[----:B------:R-:W-:-:S06]  /*0560*/  @P0 VIADD R4, R4, 0x1 ;  /* 0x0000000104040836 */ /* 0x000fcc0000000000 */
[----:B------:R-:W-:Y:S01]  /*0570*/  @!P2 IMAD.MOV R4, RZ, RZ, -R4 ;  /* 0x000000ffff04a224 */ /* 0x000fe200078e0a04 */
[----:B------:R-:W-:-:S05]  /*0580*/  @!P1 LOP3.LUT R4, RZ, R13, RZ, 0x33, !PT ;  /* 0x0000000dff049212 */ /* 0x000fca00078e33ff */
[----:B------:R-:W-:Y:S02]  /*0590*/  IMAD.MOV R0, RZ, RZ, -R4 ;  /* 0x000000ffff007224 */ /* 0x000fe400078e0a04 */
[----:B------:R-:W-:Y:S02]  /*05a0*/  IMAD.SHL.U32 R16, R4, 0x10, RZ ;  /* 0x0000001004107824 */ /* 0x000fe400078e00ff */
[----:B------:R-:W-:Y:S01]  /*05b0*/  IMAD R0, R13, R0, R6 ;  /* 0x000000000d007224 */ /* 0x000fe200078e0206 */
[----:B------:R-:W-:-:S03]  /*05c0*/  CS2R R12, SRZ ;  /* 0x00000000000c7805 */ /* 0x000fc6000001ff00 */
[----:B------:R-:W-:Y:S02]  /*05d0*/  IMAD.IADD R0, R8, 0x1, R0 ;  /* 0x0000000108007824 */ /* 0x000fe400078e0200 */
[----:B------:R-:W0:Y:S02]  /*05e0*/  LDC R8, c[0x0][0x230] ;  /* 0x00008c00ff087b82 */ /* 0x000e240000000800 */
[----:B------:R-:W-:Y:S01]  /*05f0*/  IMAD R100, R0, 0x200, R5 ;  /* 0x0000020000647824 */ /* 0x000fe200078e0205 */
[----:B------:R-:W-:-:S03]  /*0600*/  LOP3.LUT R0, R19, 0x60, RZ, 0xc0, !PT ;  /* 0x0000006013007812 */ /* 0x000fc600078ec0ff */
[C---:B------:R-:W-:Y:S01]  /*0610*/  VIADD R101, R100.reuse, 0x80 ;  /* 0x0000008064657836 */ /* 0x040fe20000000000 */
[----:B------:R1:W-:Y:S01]  /*0620*/  STL [R1+0x1dc], R100 ;  /* 0x0001dc6401007387 */ /* 0x0003e20000100800 */
[C---:B------:R-:W-:Y:S02]  /*0630*/  VIADD R102, R100.reuse, 0x100 ;  /* 0x0000010064667836 */ /* 0x040fe40000000000 */
[----:B------:R-:W-:Y:S01]  /*0640*/  VIADD R103, R100, 0x180 ;  /* 0x0000018064677836 */ /* 0x000fe20000000000 */
[----:B------:R1:W-:Y:S04]  /*0650*/  STL [R1+0x1e0], R16 ;  /* 0x0001e01001007387 */ /* 0x0003e80000100800 */
[----:B------:R1:W-:Y:S04]  /*0660*/  STL [R1+0x1e4], R101 ;  /* 0x0001e46501007387 */ /* 0x0003e80000100800 */
[----:B------:R1:W-:Y:S04]  /*0670*/  STL [R1+0x1ec], R102 ;  /* 0x0001ec6601007387 */ /* 0x0003e80000100800 */
[----:B------:R1:W-:Y:S01]  /*0680*/  STL [R1+0x1e8], R103 ;  /* 0x0001e86701007387 */ /* 0x0003e20000100800 */
[----:B0-----:R-:W-:-:S05]  /*0690*/  VIADD R8, R8, 0x1f ;  /* 0x0000001f08087836 */ /* 0x001fca0000000000 */
[----:B------:R-:W-:-:S13]  /*06a0*/  ISETP.GE.AND P0, PT, R8, 0x20, PT ;  /* 0x000000200800780c */ /* 0x000fda0003f06270 */
[----:B-1----:R-:W-:Y:S05]  /*06b0*/  @!P0 BRA `(.L_x_0) ;  /* 0x0000006800208947 */ /* 0x002fea0003800000 */
[----:B------:R-:W-:Y:S01]  /*06c0*/  IABS R13, R3 ;  /* 0x00000003000d7213 */ /* 0x000fe20000000000 */
[----:B------:R-:W-:Y:S01]  /*06d0*/  ULDC UR18, c[0x0][0x234] ;  /* 0x00008d0000127ab9 */ /* 0x000fe20000000800 */
[----:B------:R-:W-:Y:S01]  /*06e0*/  IABS R21, R2 ;  /* 0x0000000200157213 */ /* 0x000fe20000000000 */
[----:B------:R-:W-:Y:S01]  /*06f0*/  ULDC UR13, c[0x0][0x240] ;  /* 0x00009000000d7ab9 */ /* 0x000fe20000000800 */
[----:B------:R-:W0:Y:S01]  /*0700*/  I2F.RP R9, R13 ;  /* 0x0000000d00097306 */ /* 0x000e220000209400 */
[----:B------:R-:W-:Y:S01]  /*0710*/  LEA.HI R23, R0, R16, RZ, 0x1b ;  /* 0x0000001000177211 */ /* 0x000fe200078fd8ff */
[----:B------:R-:W-:Y:S01]  /*0720*/  ULDC UR5, c[0x0][0x23c] ;  /* 0x00008f0000057ab9 */ /* 0x000fe20000000800 */
[----:B------:R-:W-:Y:S01]  /*0730*/  IABS R17, R103 ;  /* 0x0000006700117213 */ /* 0x000fe20000000000 */
[----:B------:R-:W-:Y:S01]  /*0740*/  ULDC.64 UR8, c[0x0][0x218] ;  /* 0x0000860000087ab9 */ /* 0x000fe20000000a00 */
[----:B------:R-:W-:Y:S01]  /*0750*/  IABS R20, R101 ;  /* 0x0000006500147213 */ /* 0x000fe20000000000 */
[C---:B------:R-:W-:Y:S01]  /*0760*/  VIADD R0, R23.reuse, 0xc ;  /* 0x0000000c17007836 */ /* 0x040fe20000000000 */
[----:B------:R-:W-:Y:S01]  /*0770*/  IABS R22, R100 ;  /* 0x0000006400167213 */ /* 0x000fe20000000000 */
[----:B------:R-:W1:Y:S01]  /*0780*/  I2F.RP R10, R21 ;  /* 0x00000015000a7306 */ /* 0x000e620000209400 */
[----:B------:R-:W-:Y:S01]  /*0790*/  VIADD R11, R23, 0x4 ;  /* 0x00000004170b7836 */ /* 0x000fe20000000000 */
[----:B------:R-:W-:Y:S01]  /*07a0*/  ULDC UR12, c[0x0][0x230] ;  /* 0x00008c00000c7ab9 */ /* 0x000fe20000000800 */
[----:B------:R-:W-:Y:S01]  /*07b0*/  IABS R14, R0 ;  /* 0x00000000000e7213 */ /* 0x000fe20000000000 */
[----:B------:R-:W-:Y:S01]  /*07c0*/  UMOV UR10, 0xfffffffe ;  /* 0xfffffffe000a7882 */ /* 0x000fe20000000000 */
[----:B------:R-:W-:Y:S01]  /*07d0*/  UMOV UR11, 0x7fffffdf ;  /* 0x7fffffdf000b7882 */ /* 0x000fe20000000000 */
[----:B------:R-:W-:-:S02]  /*07e0*/  IABS R18, R11 ;  /* 0x0000000b00127213 */ /* 0x000fc40000000000 */
[----:B------:R-:W-:Y:S01]  /*07f0*/  CS2R R80, SRZ ;  /* 0x0000000000507805 */ /* 0x000fe2000001ff00 */
[----:B0-----:R-:W0:Y:S01]  /*0800*/  MUFU.RCP R9, R9 ;  /* 0x0000000900097308 */ /* 0x001e220000001000 */
[----:B------:R-:W-:Y:S02]  /*0810*/  CS2R R82, SRZ ;  /* 0x0000000000527805 */ /* 0x000fe4000001ff00 */
[----:B------:R-:W-:Y:S02]  /*0820*/  CS2R R84, SRZ ;  /* 0x0000000000547805 */ /* 0x000fe4000001ff00 */
[----:B------:R-:W-:Y:S02]  /*0830*/  CS2R R86, SRZ ;  /* 0x0000000000567805 */ /* 0x000fe4000001ff00 */
[----:B------:R-:W-:Y:S02]  /*0840*/  CS2R R72, SRZ ;  /* 0x0000000000487805 */ /* 0x000fe4000001ff00 */
[----:B------:R-:W-:-:S02]  /*0850*/  CS2R R74, SRZ ;  /* 0x00000000004a7805 */ /* 0x000fc4000001ff00 */
[----:B------:R-:W-:Y:S02]  /*0860*/  CS2R R76, SRZ ;  /* 0x00000000004c7805 */ /* 0x000fe4000001ff00 */
[----:B------:R-:W-:Y:S01]  /*0870*/  CS2R R78, SRZ ;  /* 0x00000000004e7805 */ /* 0x000fe2000001ff00 */
[----:B-1----:R-:W1:Y:S01]  /*0880*/  MUFU.RCP R10, R10 ;  /* 0x0000000a000a7308 */ /* 0x002e620000001000 */
[----:B------:R-:W-:Y:S02]  /*0890*/  CS2R R64, SRZ ;  /* 0x0000000000407805 */ /* 0x000fe4000001ff00 */
[----:B------:R-:W-:Y:S02]  /*08a0*/  CS2R R66, SRZ ;  /* 0x0000000000427805 */ /* 0x000fe4000001ff00 */
[----:B------:R-:W-:Y:S02]  /*08b0*/  CS2R R68, SRZ ;  /* 0x0000000000447805 */ /* 0x000fe4000001ff00 */
[----:B------:R-:W-:-:S02]  /*08c0*/  CS2R R70, SRZ ;  /* 0x0000000000467805 */ /* 0x000fc4000001ff00 */
[----:B------:R-:W-:Y:S02]  /*08d0*/  CS2R R56, SRZ ;  /* 0x0000000000387805 */ /* 0x000fe4000001ff00 */
[----:B------:R-:W-:Y:S02]  /*08e0*/  CS2R R58, SRZ ;  /* 0x00000000003a7805 */ /* 0x000fe4000001ff00 */
[----:B------:R-:W-:Y:S02]  /*08f0*/  CS2R R60, SRZ ;  /* 0x00000000003c7805 */ /* 0x000fe4000001ff00 */
[----:B------:R-:W-:Y:S01]  /*0900*/  CS2R R62, SRZ ;  /* 0x00000000003e7805 */ /* 0x000fe2000001ff00 */
[----:B0-----:R-:W-:Y:S01]  /*0910*/  VIADD R4, R9, 0xffffffe ;  /* 0x0ffffffe09047836 */ /* 0x001fe20000000000 */
[----:B------:R-:W-:Y:S02]  /*0920*/  CS2R R48, SRZ ;  /* 0x0000000000307805 */ /* 0x000fe4000001ff00 */
[----:B------:R-:W-:-:S02]  /*0930*/  CS2R R50, SRZ ;  /* 0x0000000000327805 */ /* 0x000fc4000001ff00 */
[----:B------:R-:W-:Y:S01]  /*0940*/  CS2R R52, SRZ ;  /* 0x0000000000347805 */ /* 0x000fe2000001ff00 */
[----:B------:R0:W2:Y:S01]  /*0950*/  F2I.FTZ.U32.TRUNC.NTZ R5, R4 ;  /* 0x0000000400057305 */ /* 0x0000a2000021f000 */
[----:B------:R-:W-:Y:S02]  /*0960*/  CS2R R54, SRZ ;  /* 0x0000000000367805 */ /* 0x000fe4000001ff00 */
[----:B------:R-:W-:Y:S02]  /*0970*/  CS2R R40, SRZ ;  /* 0x0000000000287805 */ /* 0x000fe4000001ff00 */
[----:B------:R-:W-:Y:S01]  /*0980*/  CS2R R42, SRZ ;  /* 0x00000000002a7805 */ /* 0x000fe2000001ff00 */
[----:B-1----:R-:W-:Y:S01]  /*0990*/  VIADD R6, R10, 0xffffffe ;  /* 0x0ffffffe0a067836 */ /* 0x002fe20000000000 */
[----:B------:R-:W-:Y:S02]  /*09a0*/  CS2R R44, SRZ ;  /* 0x00000000002c7805 */ /* 0x000fe4000001ff00 */
[----:B------:R-:W-:-:S02]  /*09b0*/  CS2R R46, SRZ ;  /* 0x00000000002e7805 */ /* 0x000fc4000001ff00 */
[----:B------:R-:W-:Y:S01]  /*09c0*/  CS2R R32, SRZ ;  /* 0x0000000000207805 */ /* 0x000fe2000001ff00 */
[----:B------:R-:W1:Y:S01]  /*09d0*/  F2I.FTZ.U32.TRUNC.NTZ R7, R6 ;  /* 0x0000000600077305 */ /* 0x000e62000021f000 */
[----:B0-----:R-:W-:Y:S01]  /*09e0*/  IMAD.MOV.U32 R4, RZ, RZ, RZ ;  /* 0x000000ffff047224 */ /* 0x001fe200078e00ff */
[----:B------:R-:W-:Y:S02]  /*09f0*/  CS2R R34, SRZ ;  /* 0x0000000000227805 */ /* 0x000fe4000001ff00 */
[----:B------:R-:W-:Y:S02]  /*0a00*/  CS2R R36, SRZ ;  /* 0x0000000000247805 */ /* 0x000fe4000001ff00 */
[----:B------:R-:W-:Y:S02]  /*0a10*/  CS2R R38, SRZ ;  /* 0x0000000000267805 */ /* 0x000fe4000001ff00 */
[----:B------:R-:W-:Y:S02]  /*0a20*/  CS2R R24, SRZ ;  /* 0x0000000000187805 */ /* 0x000fe4000001ff00 */
[----:B------:R-:W-:Y:S01]  /*0a30*/  CS2R R26, SRZ ;  /* 0x00000000001a7805 */ /* 0x000fe2000001ff00 */
[----:B--2---:R-:W-:Y:S01]  /*0a40*/  IMAD.MOV R12, RZ, RZ, -R5 ;  /* 0x000000ffff0c7224 */ /* 0x004fe200078e0a05 */
[----:B------:R-:W-:-:S02]  /*0a50*/  CS2R R28, SRZ ;  /* 0x00000000001c7805 */ /* 0x000fc4000001ff00 */
[----:B------:R-:W-:Y:S01]  /*0a60*/  CS2R R30, SRZ ;  /* 0x00000000001e7805 */ /* 0x000fe2000001ff00 */
[----:B------:R-:W-:Y:S01]  /*0a70*/  UMOV UR15, URZ ;  /* 0x0000003f000f7c82 */ /* 0x000fe20008000000 */
[----:B------:R-:W-:Y:S01]  /*0a80*/  IMAD R9, R12, R13, RZ ;  /* 0x0000000d0c097224 */ /* 0x000fe200078e02ff */
[----:B------:R-:W-:-:S03]  /*0a90*/  ULDC.64 UR60, c[0x0][0x210] ;  /* 0x00008400003c7ab9 */ /* 0x000fc60000000a00 */
[----:B------:R-:W-:-:S04]  /*0aa0*/  IMAD.HI.U32 R5, R5, R9, R4 ;  /* 0x0000000905057227 */ /* 0x000fc800078e0004 */
[----:B------:R-:W-:Y:S02]  /*0ab0*/  VIADD R9, R23, 0x8 ;  /* 0x0000000817097836 */ /* 0x000fe40000000000 */
[----:B-1----:R-:W-:Y:S02]  /*0ac0*/  IMAD.MOV R6, RZ, RZ, -R7 ;  /* 0x000000ffff067224 */ /* 0x002fe400078e0a07 */
[----:B------:R-:W-:Y:S01]  /*0ad0*/  IMAD.HI.U32 R4, R5, R14, RZ ;  /* 0x0000000e05047227 */ /* 0x000fe200078e00ff */
[----:B------:R-:W-:-:S03]  /*0ae0*/  IABS R16, R9 ;  /* 0x0000000900107213 */ /* 0x000fc60000000000 */
[----:B------:R-:W-:Y:S02]  /*0af0*/  IMAD R15, R6, R21, RZ ;  /* 0x00000015060f7224 */ /* 0x000fe400078e02ff */
[----:B------:R-:W-:Y:S02]  /*0b00*/  IMAD.MOV.U32 R6, RZ, RZ, RZ ;  /* 0x000000ffff067224 */ /* 0x000fe400078e00ff */
[----:B------:R-:W-:-:S04]  /*0b10*/  IMAD.HI.U32 R10, R5, R16, RZ ;  /* 0x00000010050a7227 */ /* 0x000fc800078e00ff */
[----:B------:R-:W-:Y:S01]  /*0b20*/  IMAD.HI.U32 R12, R7, R15, R6 ;  /* 0x0000000f070c7227 */ /* 0x000fe200078e0006 */
[----:B------:R-:W-:-:S03]  /*0b30*/  IABS R15, R23 ;  /* 0x00000017000f7213 */ /* 0x000fc60000000000 */
[----:B------:R-:W-:-:S04]  /*0b40*/  IMAD.HI.U32 R6, R5, R18, RZ ;  /* 0x0000001205067227 */ /* 0x000fc800078e00ff */
[----:B------:R-:W-:Y:S02]  /*0b50*/  IMAD.MOV R10, RZ, RZ, -R10 ;  /* 0x000000ffff0a7224 */ /* 0x000fe400078e0a0a */
[----:B------:R-:W-:Y:S02]  /*0b60*/  IMAD.MOV R4, RZ, RZ, -R4 ;  /* 0x000000ffff047224 */ /* 0x000fe400078e0a04 */
[----:B------:R-:W-:Y:S02]  /*0b70*/  IMAD.MOV R7, RZ, RZ, -R6 ;  /* 0x000000ffff077224 */ /* 0x000fe400078e0a06 */
[C---:B------:R-:W-:Y:S01]  /*0b80*/  IMAD R6, R13.reuse, R10, R16 ;  /* 0x0000000a0d067224 */ /* 0x040fe200078e0210 */
[----:B------:R-:W-:Y:S01]  /*0b90*/  IABS R10, R102 ;  /* 0x00000066000a7213 */ /* 0x000fe20000000000 */
[C---:B------:R-:W-:Y:S02]  /*0ba0*/  IMAD R4, R13.reuse, R4, R14 ;  /* 0x000000040d047224 */ /* 0x040fe400078e020e */
[----:B------:R-:W-:Y:S01]  /*0bb0*/  IMAD.MOV.U32 R14, RZ, RZ, R15 ;  /* 0x000000ffff0e7224 */ /* 0x000fe200078e000f */
[C---:B------:R-:W-:Y:S01]  /*0bc0*/  ISETP.GT.U32.AND P5, PT, R13.reuse, R6, PT ;  /* 0x000000060d00720c */ /* 0x040fe20003fa4070 */
[----:B------:R-:W-:Y:S01]  /*0bd0*/  IMAD.MOV.U32 R16, RZ, RZ, R17 ;  /* 0x000000ffff107224 */ /* 0x000fe200078e0011 */
[C---:B------:R-:W-:Y:S01]  /*0be0*/  ISETP.GT.U32.AND P4, PT, R13.reuse, R4, PT ;  /* 0x000000040d00720c */ /* 0x040fe20003f84070 */
[----:B------:R-:W-:-:S02]  /*0bf0*/  IMAD R7, R13, R7, R18 ;  /* 0x000000070d077224 */ /* 0x000fc400078e0212 */
[----:B------:R-:W-:-:S03]  /*0c00*/  IMAD.HI.U32 R5, R5, R14, RZ ;  /* 0x0000000e05057227 */ /* 0x000fc600078e00ff */
[----:B------:R-:W-:Y:S01]  /*0c10*/  ISETP.GT.U32.AND P0, PT, R13, R7, PT ;  /* 0x000000070d00720c */ /* 0x000fe20003f04070 */
[----:B------:R-:W-:Y:S02]  /*0c20*/  IMAD.MOV.U32 R18, RZ, RZ, R10 ;  /* 0x000000ffff127224 */ /* 0x000fe400078e000a */
[----:B------:R-:W-:-:S04]  /*0c30*/  IMAD.HI.U32 R10, R12, R16, RZ ;  /* 0x000000100c0a7227 */ /* 0x000fc800078e00ff */
[----:B------:R-:W-:Y:S02]  /*0c40*/  IMAD.MOV R15, RZ, RZ, -R5 ;  /* 0x000000ffff0f7224 */ /* 0x000fe400078e0a05 */
[----:B------:R-:W-:-:S04]  /*0c50*/  IMAD.HI.U32 R5, R12, R18, RZ ;  /* 0x000000120c057227 */ /* 0x000fc800078e00ff */
[----:B------:R-:W-:Y:S02]  /*0c60*/  IMAD.MOV R17, RZ, RZ, -R10 ;  /* 0x000000ffff117224 */ /* 0x000fe400078e0a0a */
[----:B------:R-:W-:Y:S02]  /*0c70*/  IMAD R10, R13, R15, R14 ;  /* 0x0000000f0d0a7224 */ /* 0x000fe400078e020e */
[----:B------:R-:W-:Y:S02]  /*0c80*/  IMAD.MOV R15, RZ, RZ, -R5 ;  /* 0x000000ffff0f7224 */ /* 0x000fe400078e0a05 */
[----:B------:R-:W-:Y:S01]  /*0c90*/  IMAD R14, R21, R17, R16 ;  /* 0x00000011150e7224 */ /* 0x000fe200078e0210 */
[----:B------:R-:W-:Y:S01]  /*0ca0*/  ISETP.GT.U32.AND P1, PT, R13, R10, PT ;  /* 0x0000000a0d00720c */ /* 0x000fe20003f24070 */
[C---:B------:R-:W-:Y:S02]  /*0cb0*/  IMAD R16, R21.reuse, R15, R18 ;  /* 0x0000000f15107224 */ /* 0x040fe400078e0212 */
[----:B------:R-:W-:Y:S01]  /*0cc0*/  IMAD.HI.U32 R5, R12, R20, RZ ;  /* 0x000000140c057227 */ /* 0x000fe200078e00ff */
[----:B------:R-:W-:-:S02]  /*0cd0*/  ISETP.GT.U32.AND P2, PT, R21, R14, PT ;  /* 0x0000000e1500720c */ /* 0x000fc40003f44070 */
[----:B------:R-:W-:Y:S01]  /*0ce0*/  ISETP.GT.U32.AND P3, PT, R21, R16, PT ;  /* 0x000000101500720c */ /* 0x000fe20003f64070 */
[----:B------:R-:W-:-:S04]  /*0cf0*/  IMAD.HI.U32 R12, R12, R22, RZ ;  /* 0x000000160c0c7227 */ /* 0x000fc800078e00ff */
[----:B------:R-:W-:Y:S02]  /*0d00*/  IMAD.MOV R5, RZ, RZ, -R5 ;  /* 0x000000ffff057224 */ /* 0x000fe400078e0a05 */
[----:B------:R-:W-:Y:S02]  /*0d10*/  IMAD.MOV R12, RZ, RZ, -R12 ;  /* 0x000000ffff0c7224 */ /* 0x000fe400078e0a0c */
[C---:B------:R-:W-:Y:S01]  /*0d20*/  IMAD R17, R21.reuse, R5, R20 ;  /* 0x0000000515117224 */ /* 0x040fe200078e0214 */
[----:B------:R-:W-:Y:S01]  /*0d30*/  SHF.R.S32.HI R5, RZ, 0x1f, R8 ;  /* 0x0000001fff057819 */ /* 0x000fe20000011408 */
[----:B------:R-:W-:Y:S02]  /*0d40*/  @!P2 IMAD.IADD R14, R14, 0x1, -R21 ;  /* 0x000000010e0ea824 */ /* 0x000fe400078e0a15 */
[C---:B------:R-:W-:Y:S01]  /*0d50*/  IMAD R18, R21.reuse, R12, R22 ;  /* 0x0000000c15127224 */ /* 0x040fe200078e0216 */
[----:B------:R-:W-:Y:S01]  /*0d60*/  ISETP.GT.U32.AND P6, PT, R21, R17, PT ;  /* 0x000000111500720c */ /* 0x000fe20003fc4070 */
[----:B------:R-:W-:Y:S01]  /*0d70*/  @!P0 IMAD.IADD R7, R7, 0x1, -R13 ;  /* 0x0000000107078824 */ /* 0x000fe200078e0a0d */
[----:B------:R-:W-:Y:S01]  /*0d80*/  LEA.HI R8, R5, R8, RZ, 0x5 ;  /* 0x0000000805087211 */ /* 0x000fe200078f28ff */
[----:B------:R-:W-:Y:S01]  /*0d90*/  @!P3 IMAD.IADD R16, R16, 0x1, -R21 ;  /* 0x000000011010b824 */ /* 0x000fe200078e0a15 */
[C---:B------:R-:W-:Y:S01]  /*0da0*/  ISETP.GT.U32.AND P3, PT, R21.reuse, R14, PT ;  /* 0x0000000e1500720c */ /* 0x040fe20003f64070 */
[--C-:B------:R-:W-:Y:S01]  /*0db0*/  @!P4 IMAD.IADD R4, R4, 0x1, -R13.reuse ;  /* 0x000000010404c824 */ /* 0x100fe200078e0a0d */
[----:B------:R-:W-:Y:S01]  /*0dc0*/  ISETP.GT.U32.AND P4, PT, R21, R18, PT ;  /* 0x000000121500720c */ /* 0x000fe20003f84070 */
[--C-:B------:R-:W-:Y:S01]  /*0dd0*/  @!P1 IMAD.IADD R10, R10, 0x1, -R13.reuse ;  /* 0x000000010a0a9824 */ /* 0x100fe200078e0a0d */
[C---:B------:R-:W-:Y:S01]  /*0de0*/  ISETP.GT.U32.AND P1, PT, R13.reuse, R7, PT ;  /* 0x000000070d00720c */ /* 0x040fe20003f24070 */
[----:B------:R-:W-:Y:S01]  /*0df0*/  @!P5 IMAD.IADD R6, R6, 0x1, -R13 ;  /* 0x000000010606d824 */ /* 0x000fe200078e0a0d */
[----:B------:R-:W-:-:S02]  /*0e00*/  ISETP.GT.U32.AND P5, PT, R13, R4, PT ;  /* 0x000000040d00720c */ /* 0x000fc40003fa4070 */
[----:B------:R-:W-:Y:S01]  /*0e10*/  ISETP.GT.U32.AND P2, PT, R13, R10, PT ;  /* 0x0000000a0d00720c */ /* 0x000fe20003f44070 */
[--C-:B------:R-:W-:Y:S01]  /*0e20*/  @!P6 IMAD.IADD R17, R17, 0x1, -R21.reuse ;  /* 0x000000011111e824 */ /* 0x100fe200078e0a15 */
[----:B------:R-:W-:Y:S02]  /*0e30*/  ISETP.GT.U32.AND P0, PT, R13, R6, PT ;  /* 0x000000060d00720c */ /* 0x000fe40003f04070 */
[----:B------:R-:W-:Y:S01]  /*0e40*/  SHF.R.S32.HI R8, RZ, 0x5, R8 ;  /* 0x00000005ff087819 */ /* 0x000fe20000011408 */
[--C-:B------:R-:W-:Y:S01]  /*0e50*/  @!P3 IMAD.IADD R14, R14, 0x1, -R21.reuse ;  /* 0x000000010e0eb824 */ /* 0x100fe200078e0a15 */
[----:B------:R-:W-:Y:S01]  /*0e60*/  ISETP.GE.AND P3, PT, R11, RZ, PT ;  /* 0x000000ff0b00720c */ /* 0x000fe20003f66270 */
[----:B------:R-:W-:Y:S01]  /*0e70*/  @!P4 IMAD.IADD R18, R18, 0x1, -R21 ;  /* 0x000000011212c824 */ /* 0x000fe200078e0a15 */
[----:B------:R-:W-:Y:S01]  /*0e80*/  ISETP.GT.U32.AND P4, PT, R21, R16, PT ;  /* 0x000000101500720c */ /* 0x000fe20003f84070 */
[--C-:B------:R-:W-:Y:S01]  /*0e90*/  @!P1 IMAD.IADD R7, R7, 0x1, -R13.reuse ;  /* 0x0000000107079824 */ /* 0x100fe200078e0a0d */
[----:B------:R-:W-:Y:S01]  /*0ea0*/  ISETP.GE.AND P1, PT, R0, RZ, PT ;  /* 0x000000ff0000720c */ /* 0x000fe20003f26270 */
[--C-:B------:R-:W-:Y:S01]  /*0eb0*/  @!P5 IMAD.IADD R4, R4, 0x1, -R13.reuse ;  /* 0x000000010404d824 */ /* 0x100fe200078e0a0d */
[----:B------:R-:W-:Y:S01]  /*0ec0*/  ISETP.GT.U32.AND P6, PT, R21, R17, PT ;  /* 0x000000111500720c */ /* 0x000fe20003fc4070 */
[--C-:B------:R-:W-:Y:S01]  /*0ed0*/  @!P2 IMAD.IADD R10, R10, 0x1, -R13.reuse ;  /* 0x000000010a0aa824 */ /* 0x100fe200078e0a0d */
[----:B------:R-:W-:Y:S01]  /*0ee0*/  ISETP.GE.AND P2, PT, R9, RZ, PT ;  /* 0x000000ff0900720c */ /* 0x000fe20003f46270 */
[----:B------:R-:W-:Y:S01]  /*0ef0*/  @!P0 IMAD.IADD R6, R6, 0x1, -R13 ;  /* 0x0000000106068824 */ /* 0x000fe200078e0a0d */
[----:B------:R-:W-:Y:S01]  /*0f00*/  ISETP.GE.AND P0, PT, R23, RZ, PT ;  /* 0x000000ff1700720c */ /* 0x000fe20003f06270 */
[----:B------:R-:W-:Y:S01]  /*0f10*/  IMAD.MOV.U32 R0, RZ, RZ, R10 ;  /* 0x000000ffff007224 */ /* 0x000fe200078e000a */
[----:B------:R-:W-:Y:S01]  /*0f20*/  ISETP.GT.U32.AND P5, PT, R21, R18, PT ;  /* 0x000000121500720c */ /* 0x000fe20003fa4070 */
[----:B------:R-:W-:Y:S01]  /*0f30*/  @!P3 IMAD.MOV R7, RZ, RZ, -R7 ;  /* 0x000000ffff07b224 */ /* 0x000fe200078e0a07 */
[----:B------:R-:W-:Y:S01]  /*0f40*/  ISETP.GE.AND P3, PT, R101, RZ, PT ;  /* 0x000000ff6500720c */ /* 0x000fe20003f66270 */
[--C-:B------:R-:W-:Y:S01]  /*0f50*/  @!P4 IMAD.IADD R16, R16, 0x1, -R21.reuse ;  /* 0x000000011010c824 */ /* 0x100fe200078e0a15 */
[----:B------:R-:W-:Y:S01]  /*0f60*/  ISETP.NE.AND P4, PT, R3, RZ, PT ;  /* 0x000000ff0300720c */ /* 0x000fe20003f85270 */
[----:B------:R-:W-:Y:S01]  /*0f70*/  @!P1 IMAD.MOV R4, RZ, RZ, -R4 ;  /* 0x000000ffff049224 */ /* 0x000fe200078e0a04 */
[----:B------:R-:W-:Y:S01]  /*0f80*/  LOP3.LUT R3, RZ, R3, RZ, 0x33, !PT ;  /* 0x00000003ff037212 */ /* 0x000fe200078e33ff */
[----:B------:R-:W-:Y:S01]  /*0f90*/  @!P6 IMAD.IADD R17, R17, 0x1, -R21 ;  /* 0x000000011111e824 */ /* 0x000fe200078e0a15 */
[----:B------:R-:W-:Y:S01]  /*0fa0*/  ISETP.GE.AND P1, PT, R103, RZ, PT ;  /* 0x000000ff6700720c */ /* 0x000fe20003f26270 */
[----:B------:R-:W-:Y:S01]  /*0fb0*/  @!P2 IMAD.MOV R6, RZ, RZ, -R6 ;  /* 0x000000ffff06a224 */ /* 0x000fe200078e0a06 */
[C---:B------:R-:W-:Y:S01]  /*0fc0*/  SEL R10, R3.reuse, R4, !P4 ;  /* 0x00000004030a7207 */ /* 0x040fe20006000000 */
[----:B------:R-:W-:Y:S01]  /*0fd0*/  @!P0 IMAD.MOV R0, RZ, RZ, -R0 ;  /* 0x000000ffff008224 */ /* 0x000fe200078e0a00 */
[C---:B------:R-:W-:Y:S01]  /*0fe0*/  SEL R13, R3.reuse, R7, !P4 ;  /* 0x00000007030d7207 */ /* 0x040fe20006000000 */
[----:B------:R-:W-:Y:S01]  /*0ff0*/  IMAD.MOV.U32 R4, RZ, RZ, R17 ;  /* 0x000000ffff047224 */ /* 0x000fe200078e0011 */
[C---:B------:R-:W-:Y:S01]  /*1000*/  SEL R12, R3.reuse, R6, !P4 ;  /* 0x00000006030c7207 */ /* 0x040fe20006000000 */
[----:B------:R-:W-:Y:S01]  /*1010*/  @!P5 IMAD.IADD R18, R18, 0x1, -R21 ;  /* 0x000000011212d824 */ /* 0x000fe200078e0a15 */
[----:B------:R-:W-:Y:S01]  /*1020*/  SEL R15, R3, R0, !P4 ;  /* 0x00000000030f7207 */ /* 0x000fe20006000000 */
[----:B------:R-:W-:Y:S01]  /*1030*/  @!P3 IMAD.MOV R4, RZ, RZ, -R4 ;  /* 0x000000ffff04b224 */ /* 0x000fe200078e0a04 */
[----:B------:R-:W-:Y:S01]  /*1040*/  ISETP.NE.AND P0, PT, R2, RZ, PT ;  /* 0x000000ff0200720c */ /* 0x000fe20003f05270 */
[----:B------:R-:W-:Y:S01]  /*1050*/  IMAD.MOV.U32 R6, RZ, RZ, R18 ;  /* 0x000000ffff067224 */ /* 0x000fe200078e0012 */
[----:B------:R-:W-:Y:S01]  /*1060*/  LOP3.LUT R3, RZ, R2, RZ, 0x33, !PT ;  /* 0x00000002ff037212 */ /* 0x000fe200078e33ff */
[----:B------:R-:W-:Y:S01]  /*1070*/  IMAD.MOV.U32 R2, RZ, RZ, R16 ;  /* 0x000000ffff027224 */ /* 0x000fe200078e0010 */
[----:B------:R-:W-:Y:S01]  /*1080*/  ISETP.GE.AND P2, PT, R102, RZ, PT ;  /* 0x000000ff6600720c */ /* 0x000fe20003f46270 */
[----:B------:R-:W-:Y:S01]  /*1090*/  @!P1 IMAD.MOV R14, RZ, RZ, -R14 ;  /* 0x000000ffff0e9224 */ /* 0x000fe200078e0a0e */
[C---:B------:R-:W-:Y:S01]  /*10a0*/  SEL R18, R3.reuse, R4, !P0 ;  /* 0x0000000403127207 */ /* 0x040fe20004000000 */
[----:B------:R-:W-:Y:S01]  /*10b0*/  IMAD R10, R10, UR13, RZ ;  /* 0x0000000d0a0a7c24 */ /* 0x000fe2000f8e02ff */
[----:B------:R-:W0:Y:S01]  /*10c0*/  LDC R4, c[0x0][0x238] ;  /* 0x00008e00ff047b82 */ /* 0x000e220000000800 */
[----:B------:R-:W-:Y:S01]  /*10d0*/  ISETP.GE.AND P4, PT, R100, RZ, PT ;  /* 0x000000ff6400720c */ /* 0x000fe20003f86270 */
[----:B------:R1:W-:Y:S01]  /*10e0*/  STL [R1+0x18c], R8 ;  /* 0x00018c0801007387 */ /* 0x0003e20000100800 */
[----:B------:R-:W-:Y:S01]  /*10f0*/  SEL R16, R3, R14, !P0 ;  /* 0x0000000e03107207 */ /* 0x000fe20004000000 */
[----:B------:R-:W-:Y:S01]  /*1100*/  IMAD R18, R18, UR18, RZ ;  /* 0x0000001212127c24 */ /* 0x000fe2000f8e02ff */
[----:B------:R-:W-:Y:S01]  /*1110*/  LOP3.LUT R0, R19, 0x1f, RZ, 0xc0, !PT ;  /* 0x0000001f13007812 */ /* 0x000fe200078ec0ff */
[----:B------:R2:W-:Y:S02]  /*1120*/  STL [R1+0x1fc], R10 ;  /* 0x0001fc0a01007387 */ /* 0x0005e40000100800 */
[----:B------:R-:W-:-:S02]  /*1130*/  IMAD R16, R16, UR18, RZ ;  /* 0x0000001210107c24 */ /* 0x000fc4000f8e02ff */
[----:B------:R-:W-:Y:S02]  /*1140*/  @!P2 IMAD.MOV R2, RZ, RZ, -R2 ;  /* 0x000000ffff02a224 */ /* 0x000fe400078e0a02 */
[----:B-1----:R-:W-:Y:S02]  /*1150*/  IMAD R8, R12, UR13, RZ ;  /* 0x0000000d0c087c24 */ /* 0x002fe4000f8e02ff */
[----:B------:R-:W-:Y:S01]  /*1160*/  @!P4 IMAD.MOV R6, RZ, RZ, -R6 ;  /* 0x000000ffff06c224 */ /* 0x000fe200078e0a06 */
[C---:B------:R-:W-:Y:S01]  /*1170*/  SEL R17, R3.reuse, R2, !P0 ;  /* 0x0000000203117207 */ /* 0x040fe20004000000 */
[----:B------:R-:W-:Y:S01]  /*1180*/  IMAD.WIDE R136, R16, 0x2, RZ ;  /* 0x0000000210887825 */ /* 0x000fe200078e02ff */
[----:B------:R1:W-:Y:S02]  /*1190*/  STL [R1+0x1f8], R8 ;  /* 0x0001f80801007387 */ /* 0x0003e40000100800 */
[----:B------:R-:W-:Y:S01]  /*11a0*/  SEL R19, R3, R6, !P0 ;  /* 0x0000000603137207 */ /* 0x000fe20004000000 */
[----:B------:R-:W-:-:S02]  /*11b0*/  IMAD R17, R17, UR18, RZ ;  /* 0x0000001211117c24 */ /* 0x000fc4000f8e02ff */
[----:B--2---:R-:W-:Y:S02]  /*11c0*/  IMAD R10, R13, UR13, RZ ;  /* 0x0000000d0d0a7c24 */ /* 0x004fe4000f8e02ff */
[----:B------:R-:W-:-:S03]  /*11d0*/  IMAD.WIDE R138, R17, 0x2, RZ ;  /* 0x00000002118a7825 */ /* 0x000fc600078e02ff */
[----:B------:R-:W-:Y:S01]  /*11e0*/  STL [R1+0x1f4], R10 ;  /* 0x0001f40a01007387 */ /* 0x000fe20000100800 */
[----:B0-----:R-:W-:Y:S02]  /*11f0*/  IMAD R21, R4, 0x1f, RZ ;  /* 0x0000001f04157824 */ /* 0x001fe400078e02ff */
[----:B------:R-:W-:Y:S02]  /*1200*/  IMAD R19, R19, UR18, RZ ;  /* 0x0000001213137c24 */ /* 0x000fe4000f8e02ff */
[----:B------:R-:W-:-:S04]  /*1210*/  IMAD.WIDE R140, R18, 0x2, RZ ;  /* 0x00000002128c7825 */ /* 0x000fc800078e02ff */
[----:B-1----:R-:W-:Y:S02]  /*1220*/  IMAD R8, R15, UR13, RZ ;  /* 0x0000000d0f087c24 */ /* 0x002fe4000f8e02ff */
[----:B------:R-:W-:-:S03]  /*1230*/  IMAD.WIDE R142, R19, 0x2, RZ ;  /* 0x00000002138e7825 */ /* 0x000fc600078e02ff */
[----:B------:R-:W-:Y:S01]  /*1240*/  STL [R1+0x1f0], R8 ;  /* 0x0001f00801007387 */ /* 0x000fe20000100800 */
[----:B------:R-:W-:-:S04]  /*1250*/  IMAD.WIDE R16, R21, 0x2, R136 ;  /* 0x0000000215107825 */ /* 0x000fc800078e0288 */
[C---:B------:R-:W-:Y:S01]  /*1260*/  IMAD.WIDE R12, R21.reuse, 0x2, R138 ;  /* 0x00000002150c7825 */ /* 0x040fe200078e028a */
[----:B------:R0:W-:Y:S03]  /*1270*/  STL.64 [R1+0x120], R16 ;  /* 0x0001201001007387 */ /* 0x0001e60000100a00 */
[----:B------:R-:W-:Y:S01]  /*1280*/  IMAD R149, R4, 0x1e, RZ ;  /* 0x0000001e04957824 */ /* 0x000fe200078e02ff */
[----:B------:R1:W-:Y:S01]  /*1290*/  STL.64 [R1+0x118], R12 ;  /* 0x0001180c01007387 */ /* 0x0003e20000100a00 */
[----:B------:R-:W-:-:S04]  /*12a0*/  IMAD.WIDE R18, R21, 0x2, R140 ;  /* 0x0000000215127825 */ /* 0x000fc800078e028c */
[C---:B------:R-:W-:Y:S01]  /*12b0*/  IMAD R11, R4.reuse, 0xe, RZ ;  /* 0x0000000e040b7824 */ /* 0x040fe200078e02ff */
[----:B------:R2:W-:Y:S01]  /*12c0*/  STL.64 [R1+0x110], R18 ;  /* 0x0001101201007387 */ /* 0x0005e20000100a00 */
[----:B------:R-:W-:Y:S02]  /*12d0*/  IMAD R9, R4, 0xd, RZ ;  /* 0x0000000d04097824 */ /* 0x000fe400078e02ff */
[----:B0-----:R-:W-:-:S04]  /*12e0*/  IMAD.WIDE R16, R21, 0x2, R142 ;  /* 0x0000000215107825 */ /* 0x001fc800078e028e */
[----:B-1----:R-:W-:Y:S01]  /*12f0*/  IMAD.WIDE R12, R149, 0x2, R136 ;  /* 0x00000002950c7825 */ /* 0x002fe200078e0288 */
[----:B------:R0:W-:Y:S03]  /*1300*/  STL.64 [R1+0x108], R16 ;  /* 0x0001081001007387 */ /* 0x0001e60000100a00 */
[----:B------:R-:W-:Y:S01]  /*1310*/  IMAD R7, R4, 0xc, RZ ;  /* 0x0000000c04077824 */ /* 0x000fe200078e02ff */
[----:B------:R1:W-:Y:S01]  /*1320*/  STL.64 [R1+0x100], R12 ;  /* 0x0001000c01007387 */ /* 0x0003e20000100a00 */
[----:B--2---:R-:W-:-:S04]  /*1330*/  IMAD.WIDE R18, R11, 0x2, R140 ;  /* 0x000000020b127825 */ /* 0x004fc800078e028c */
[C---:B------:R-:W-:Y:S02]  /*1340*/  IMAD R2, R4.reuse, 0xb, RZ ;  /* 0x0000000b04027824 */ /* 0x040fe400078e02ff */
[----:B------:R-:W-:Y:S02]  /*1350*/  IMAD R3, R4, 0xa, RZ ;  /* 0x0000000a04037824 */ /* 0x000fe400078e02ff */
[----:B0-----:R-:W-:-:S04]  /*1360*/  IMAD.WIDE R16, R11, 0x2, R138 ;  /* 0x000000020b107825 */ /* 0x001fc800078e028a */
[----:B-1----:R-:W-:-:S04]  /*1370*/  IMAD.WIDE R12, R11, 0x2, R136 ;  /* 0x000000020b0c7825 */ /* 0x002fc800078e0288 */
[C---:B------:R-:W-:Y:S01]  /*1380*/  IMAD R5, R4.reuse, 0x9, RZ ;  /* 0x0000000904057824 */ /* 0x040fe200078e02ff */
[----:B------:R0:W-:Y:S01]  /*1390*/  STL.64 [R1+0xf8], R12 ;  /* 0x0000f80c01007387 */ /* 0x0001e20000100a00 */
[C---:B------:R-:W-:Y:S02]  /*13a0*/  IMAD.SHL.U32 R6, R4.reuse, 0x8, RZ ;  /* 0x0000000804067824 */ /* 0x040fe400078e00ff */
[----:B------:R-:W-:Y:S01]  /*13b0*/  IMAD R110, R4, 0x7, RZ ;  /* 0x00000007046e7824 */ /* 0x000fe200078e02ff */
[----:B------:R1:W-:Y:S01]  /*13c0*/  STL.64 [R1+0xf0], R16 ;  /* 0x0000f01001007387 */ /* 0x0003e20000100a00 */
[----:B------:R-:W-:Y:S01]  /*13d0*/  IMAD R0, R0, UR5, RZ ;  /* 0x0000000500007c24 */ /* 0x000fe2000f8e02ff */
[----:B------:R-:W-:Y:S01]  /*13e0*/  USHF.R.U32.HI UR5, URZ, 0x4, UR4 ;  /* 0x000000043f057899 */ /* 0x000fe20008011604 */
[C---:B------:R-:W-:Y:S01]  /*13f0*/  IMAD R157, R4.reuse, 0x1d, RZ ;  /* 0x0000001d049d7824 */ /* 0x040fe200078e02ff */
[----:B------:R-:W-:Y:S01]  /*1400*/  STL.64 [R1+0xe8], R18 ;  /* 0x0000e81201007387 */ /* 0x000fe20000100a00 */
[----:B------:R-:W-:Y:S01]  /*1410*/  IMAD R165, R4, 0x1c, RZ ;  /* 0x0000001c04a57824 */ /* 0x000fe200078e02ff */
[C---:B------:R-:W-:Y:S01]  /*1420*/  LEA R252, P5, R0.reuse, UR8, 0x1 ;  /* 0x0000000800fc7c11 */ /* 0x040fe2000f8a08ff */
[----:B------:R-:W-:Y:S01]  /*1430*/  USGXT.U32 UR5, UR5, 0xe ;  /* 0x0000000e0505789a */ /* 0x000fe20008000000 */
[----:B0-----:R-:W-:Y:S01]  /*1440*/  IMAD.WIDE R12, R11, 0x2, R142 ;  /* 0x000000020b0c7825 */ /* 0x001fe200078e028e */
[----:B------:R-:W-:Y:S01]  /*1450*/  UMOV UR8, URZ ;  /* 0x0000003f00087c82 */ /* 0x000fe20008000000 */
[----:B------:R-:W-:Y:S01]  /*1460*/  LEA.HI.X.SX32 R250, R0, UR9, 0x1, P5 ;  /* 0x0000000900fa7c11 */ /* 0x000fe2000a8f0eff */
[----:B------:R-:W-:Y:S01]  /*1470*/  UIADD3 UR9, UR4, 0x8000, URZ ;  /* 0x0000800004097890 */ /* 0x000fe2000fffe03f */
[C---:B-1----:R-:W-:Y:S01]  /*1480*/  IMAD.WIDE R16, R9.reuse, 0x2, R136 ;  /* 0x0000000209107825 */ /* 0x042fe200078e0288 */
[----:B------:R0:W-:Y:S02]  /*1490*/  STL.64 [R1+0xe0], R12 ;  /* 0x0000e00c01007387 */ /* 0x0001e40000100a00 */
[----:B------:R-:W-:Y:S01]  /*14a0*/  USHF.R.U32.HI UR9, URZ, 0x4, UR9 ;  /* 0x000000043f097899 */ /* 0x000fe20008011609 */
[C---:B------:R-:W-:Y:S01]  /*14b0*/  IMAD.WIDE R10, R9.reuse, 0x2, R138 ;  /* 0x00000002090a7825 */ /* 0x040fe200078e028a */
[----:B------:R-:W-:Y:S02]  /*14c0*/  STL.64 [R1+0xd8], R16 ;  /* 0x0000d81001007387 */ /* 0x000fe40000100a00 */
[----:B------:R-:W-:Y:S01]  /*14d0*/  USGXT.U32 UR14, UR9, 0xe ;  /* 0x0000000e090e789a */ /* 0x000fe20008000000 */
[----:B------:R-:W-:Y:S01]  /*14e0*/  IMAD.U32 R0, RZ, RZ, UR12 ;  /* 0x0000000cff007e24 */ /* 0x000fe2000f8e00ff */
[----:B------:R1:W-:Y:S01]  /*14f0*/  STL.64 [R1+0xd0], R10 ;  /* 0x0000d00a01007387 */ /* 0x0003e20000100a00 */
[----:B------:R-:W-:Y:S01]  /*1500*/  UIADD3 UR12, UP0, UR5, 0x80, URZ ;  /* 0x00000080050c7890 */ /* 0x000fe2000ff1e03f */
[----:B------:R-:W-:Y:S01]  /*1510*/  IMAD R173, R4, 0x1b, RZ ;  /* 0x0000001b04ad7824 */ /* 0x000fe200078e02ff */
[----:B------:R-:W-:Y:S01]  /*1520*/  UIADD3.64 UR10, UR14, -UR10, URZ ;  /* 0x8000000a0e0a7297 */ /* 0x000fe2000fffe03f */
[----:B0-----:R-:W-:Y:S01]  /*1530*/  IMAD.WIDE R12, R9, 0x2, R140 ;  /* 0x00000002090c7825 */ /* 0x001fe200078e028c */
[----:B------:R-:W-:Y:S01]  /*1540*/  UIADD3.X UR9, UR8, 0x40000040, URZ, UP0, !UPT ;  /* 0x4000004008097890 */ /* 0x000fe200087fe43f */
[----:B------:R-:W-:-:S02]  /*1550*/  UMOV UR15, 0x80000020 ;  /* 0x80000020000f7882 */ /* 0x000fc40000000000 */
[----:B------:R-:W-:Y:S01]  /*1560*/  IMAD.WIDE R8, R9, 0x2, R142 ;  /* 0x0000000209087825 */ /* 0x000fe200078e028e */
[----:B------:R0:W-:Y:S01]  /*1570*/  STL.64 [R1+0xc8], R12 ;  /* 0x0000c80c01007387 */ /* 0x0001e20000100a00 */
[----:B------:R-:W-:Y:S02]  /*1580*/  UMOV UR8, UR12 ;  /* 0x0000000c00087c82 */ /* 0x000fe40008000000 */
[C---:B-1----:R-:W-:Y:S01]  /*1590*/  IMAD.WIDE R10, R7.reuse, 0x2, R136 ;  /* 0x00000002070a7825 */ /* 0x042fe200078e0288 */
[----:B------:R1:W-:Y:S01]  /*15a0*/  STL.64 [R1+0xc0], R8 ;  /* 0x0000c00801007387 */ /* 0x0003e20000100a00 */
[----:B------:R-:W-:Y:S02]  /*15b0*/  UIADD3.64 UR20, UR8, 0x80, URZ ;  /* 0x0000008008147897 */ /* 0x000fe4000fffe03f */
[C---:B------:R-:W-:Y:S01]  /*15c0*/  IMAD R181, R4.reuse, 0x1a, RZ ;  /* 0x0000001a04b57824 */ /* 0x040fe200078e02ff */
[----:B------:R2:W-:Y:S01]  /*15d0*/  STL.64 [R1+0xb8], R10 ;  /* 0x0000b80a01007387 */ /* 0x0005e20000100a00 */
[C---:B------:R-:W-:Y:S01]  /*15e0*/  IMAD R189, R4.reuse, 0x19, RZ ;  /* 0x0000001904bd7824 */ /* 0x040fe200078e02ff */
[----:B------:R-:W-:Y:S01]  /*15f0*/  UIADD3.64 UR16, UR8, 0x100, URZ ;  /* 0x0000010008107897 */ /* 0x000fe2000fffe03f */
[----:B------:R-:W-:Y:S01]  /*1600*/  IMAD R197, R4, 0x18, RZ ;  /* 0x0000001804c57824 */ /* 0x000fe200078e02ff */
[----:B------:R-:W-:Y:S01]  /*1610*/  UIADD3.64 UR20, UR8, 0x180, URZ ;  /* 0x0000018008147897 */ /* 0x000fe2000fffe03f */
[----:B0-----:R-:W-:Y:S01]  /*1620*/  IMAD.WIDE R12, R7, 0x2, R138 ;  /* 0x00000002070c7825 */ /* 0x001fe200078e028a */
[----:B------:R-:W-:-:S02]  /*1630*/  UIADD3.64 UR16, UR8, 0x200, URZ ;  /* 0x0000020008107897 */ /* 0x000fc4000fffe03f */
[----:B------:R-:W-:Y:S01]  /*1640*/  UIADD3.64 UR20, UR8, 0x280, URZ ;  /* 0x0000028008147897 */ /* 0x000fe2000fffe03f */
[C---:B-1----:R-:W-:Y:S01]  /*1650*/  IMAD.WIDE R8, R7.reuse, 0x2, R140 ;  /* 0x0000000207087825 */ /* 0x042fe200078e028c */
[----:B------:R0:W-:Y:S01]  /*1660*/  STL.64 [R1+0xb0], R12 ;  /* 0x0000b00c01007387 */ /* 0x0001e20000100a00 */
[----:B------:R-:W-:Y:S02]  /*1670*/  UIADD3.64 UR24, UR8, 0x300, URZ ;  /* 0x0000030008187897 */ /* 0x000fe4000fffe03f */
[----:B--2---:R-:W-:Y:S01]  /*1680*/  IMAD.WIDE R10, R7, 0x2, R142 ;  /* 0x00000002070a7825 */ /* 0x004fe200078e028e */
        /* <DEDUP_REMOVED lines=21> */
[----:B------:R-:W-:-:S02]  /*17e0*/  IMAD R245, R4, 0x12, RZ ;  /* 0x0000001204f57824 */ /* 0x000fc400078e02ff */
[----:B0-----:R-:W-:-:S04]  /*17f0*/  IMAD.WIDE R12, R2, 0x2, R142 ;  /* 0x00000002020c7825 */ /* 0x001fc800078e028e */
[C---:B-1----:R-:W-:Y:S01]  /*1800*/  IMAD.WIDE R8, R3.reuse, 0x2, R136 ;  /* 0x0000000203087825 */ /* 0x042fe200078e0288 */
[----:B------:R0:W-:Y:S03]  /*1810*/  STL.64 [R1+0x80], R12 ;  /* 0x0000800c01007387 */ /* 0x0001e60000100a00 */
[----:B--2---:R-:W-:Y:S01]  /*1820*/  IMAD.WIDE R10, R3, 0x2, R138 ;  /* 0x00000002030a7825 */ /* 0x004fe200078e028a */
[----:B------:R1:W-:Y:S03]  /*1830*/  STL.64 [R1+0x78], R8 ;  /* 0x0000780801007387 */ /* 0x0003e60000100a00 */
[C---:B------:R-:W-:Y:S01]  /*1840*/  IMAD R129, R4.reuse, 0x11, RZ ;  /* 0x0000001104817824 */ /* 0x040fe200078e02ff */
[----:B------:R2:W-:Y:S01]  /*1850*/  STL.64 [R1+0x70], R10 ;  /* 0x0000700a01007387 */ /* 0x0005e20000100a00 */
[----:B------:R-:W-:-:S02]  /*1860*/  IMAD.SHL.U32 R121, R4, 0x10, RZ ;  /* 0x0000001004797824 */ /* 0x000fc400078e00ff */
[----:B------:R-:W-:Y:S02]  /*1870*/  IMAD R113, R4, 0xf, RZ ;  /* 0x0000000f04717824 */ /* 0x000fe400078e02ff */
[----:B0-----:R-:W-:-:S04]  /*1880*/  IMAD.WIDE R12, R3, 0x2, R140 ;  /* 0x00000002030c7825 */ /* 0x001fc800078e028c */
[----:B-1----:R-:W-:Y:S01]  /*1890*/  IMAD.WIDE R8, R3, 0x2, R142 ;  /* 0x0000000203087825 */ /* 0x002fe200078e028e */
[----:B------:R-:W-:Y:S03]  /*18a0*/  STL.64 [R1+0x68], R12 ;  /* 0x0000680c01007387 */ /* 0x000fe60000100a00 */
[C---:B--2---:R-:W-:Y:S01]  /*18b0*/  IMAD.WIDE R10, R5.reuse, 0x2, R136 ;  /* 0x00000002050a7825 */ /* 0x044fe200078e0288 */
[----:B------:R0:W-:Y:S03]  /*18c0*/  STL.64 [R1+0x60], R8 ;  /* 0x0000600801007387 */ /* 0x0001e60000100a00 */
[----:B------:R-:W-:Y:S01]  /*18d0*/  IMAD.WIDE R2, R5, 0x2, R138 ;  /* 0x0000000205027825 */ /* 0x000fe200078e028a */
[----:B------:R1:W-:Y:S03]  /*18e0*/  STL.64 [R1+0x58], R10 ;  /* 0x0000580a01007387 */ /* 0x0003e60000100a00 */
[C---:B------:R-:W-:Y:S01]  /*18f0*/  IMAD R102, R4.reuse, 0x6, RZ ;  /* 0x0000000604667824 */ /* 0x040fe200078e02ff */
[----:B------:R2:W-:Y:S01]  /*1900*/  STL.64 [R1+0x50], R2 ;  /* 0x0000500201007387 */ /* 0x0005e20000100a00 */
[----:B------:R-:W-:-:S02]  /*1910*/  IMAD R94, R4, 0x5, RZ ;  /* 0x00000005045e7824 */ /* 0x000fc400078e02ff */
[----:B------:R-:W-:Y:S02]  /*1920*/  IMAD.SHL.U32 R22, R4, 0x4, RZ ;  /* 0x0000000404167824 */ /* 0x000fe400078e00ff */
[----:B0-----:R-:W-:-:S04]  /*1930*/  IMAD.WIDE R8, R5, 0x2, R140 ;  /* 0x0000000205087825 */ /* 0x001fc800078e028c */
[----:B-1----:R-:W-:Y:S01]  /*1940*/  IMAD.WIDE R10, R5, 0x2, R142 ;  /* 0x00000002050a7825 */ /* 0x002fe200078e028e */
[----:B------:R0:W-:Y:S03]  /*1950*/  STL.64 [R1+0x48], R8 ;  /* 0x0000480801007387 */ /* 0x0001e60000100a00 */
[----:B--2---:R-:W-:Y:S01]  /*1960*/  IMAD.WIDE R2, R6, 0x2, R136 ;  /* 0x0000000206027825 */ /* 0x004fe200078e0288 */
[----:B------:R1:W-:Y:S03]  /*1970*/  STL.64 [R1+0x40], R10 ;  /* 0x0000400a01007387 */ /* 0x0003e60000100a00 */
[C---:B------:R-:W-:Y:S01]  /*1980*/  IMAD R14, R4.reuse, 0x3, RZ ;  /* 0x00000003040e7824 */ /* 0x040fe200078e02ff */
[----:B------:R2:W-:Y:S01]  /*1990*/  STL.64 [R1+0x38], R2 ;  /* 0x0000380201007387 */ /* 0x0005e20000100a00 */
[----:B------:R-:W-:-:S02]  /*19a0*/  IMAD.SHL.U32 R135, R4, 0x2, RZ ;  /* 0x0000000204877824 */ /* 0x000fc400078e00ff */
[----:B------:R-:W-:-:S04]  /*19b0*/  IMAD.WIDE R144, R149, 0x2, R138 ;  /* 0x0000000295907825 */ /* 0x000fc800078e028a */
[----:B0-----:R-:W-:-:S04]  /*19c0*/  IMAD.WIDE R8, R6, 0x2, R138 ;  /* 0x0000000206087825 */ /* 0x001fc800078e028a */
[C---:B-1----:R-:W-:Y:S01]  /*19d0*/  IMAD.WIDE R10, R6.reuse, 0x2, R140 ;  /* 0x00000002060a7825 */ /* 0x042fe200078e028c */
[----:B------:R0:W-:Y:S03]  /*19e0*/  STL.64 [R1+0x30], R8 ;  /* 0x0000300801007387 */ /* 0x0001e60000100a00 */
[----:B--2---:R-:W-:Y:S01]  /*19f0*/  IMAD.WIDE R2, R6, 0x2, R142 ;  /* 0x0000000206027825 */ /* 0x004fe200078e028e */
[----:B------:R-:W-:Y:S03]  /*1a00*/  STL.64 [R1+0x28], R10 ;  /* 0x0000280a01007387 */ /* 0x000fe60000100a00 */
[----:B------:R-:W-:Y:S01]  /*1a10*/  IMAD.WIDE R6, R110, 0x2, R138 ;  /* 0x000000026e067825 */ /* 0x000fe200078e028a */
[----:B------:R1:W-:Y:S03]  /*1a20*/  STL.64 [R1+0x20], R2 ;  /* 0x0000200201007387 */ /* 0x0003e60000100a00 */
[----:B------:R-:W-:-:S04]  /*1a30*/  IMAD.WIDE R146, R149, 0x2, R140 ;  /* 0x0000000295927825 */ /* 0x000fc800078e028c */
[----:B0-----:R-:W-:-:S04]  /*1a40*/  IMAD.WIDE R8, R110, 0x2, R136 ;  /* 0x000000026e087825 */ /* 0x001fc800078e0288 */
[C---:B------:R-:W-:Y:S01]  /*1a50*/  IMAD.WIDE R150, R157.reuse, 0x2, R136 ;  /* 0x000000029d967825 */ /* 0x040fe200078e0288 */
[----:B------:R0:W-:Y:S03]  /*1a60*/  STL.64 [R1+0x18], R8 ;  /* 0x0000180801007387 */ /* 0x0001e60000100a00 */
[----:B-1----:R-:W-:Y:S01]  /*1a70*/  IMAD.WIDE R2, R110, 0x2, R140 ;  /* 0x000000026e027825 */ /* 0x002fe200078e028c */
[----:B------:R1:W-:Y:S03]  /*1a80*/  STL.64 [R1+0x10], R6 ;  /* 0x0000100601007387 */ /* 0x0003e60000100a00 */
[C---:B------:R-:W-:Y:S01]  /*1a90*/  IMAD.WIDE R152, R157.reuse, 0x2, R138 ;  /* 0x000000029d987825 */ /* 0x040fe200078e028a */
[----:B------:R2:W-:Y:S03]  /*1aa0*/  STL.64 [R1+0x8], R2 ;  /* 0x0000080201007387 */ /* 0x0005e60000100a00 */
[----:B------:R-:W-:-:S04]  /*1ab0*/  IMAD.WIDE R154, R157, 0x2, R140 ;  /* 0x000000029d9a7825 */ /* 0x000fc800078e028c */
        /* <DEDUP_REMOVED lines=77> */
[----:B0-----:R-:W-:-:S04]  /*1f90*/  IMAD.WIDE R8, R135, 0x2, R140 ;  /* 0x0000000287087825 */ /* 0x001fc800078e028c */
[----:B-1----:R-:W-:-:S04]  /*1fa0*/  IMAD.WIDE R6, R135, 0x2, R142 ;  /* 0x0000000287067825 */ /* 0x002fc800078e028e */
[----:B--2---:R-:W-:-:S07]  /*1fb0*/  IMAD.WIDE R4, R4, 0x2, R142 ;  /* 0x0000000204047825 */ /* 0x004fce00078e028e */
.L_x_1:
[----:B------:R0:W-:Y:S01]  /*1fc0*/  STL [R1+0x41c], R173 ;  /* 0x00041cad01007387 */ /* 0x0001e20000100800 */
[----:B------:R-:W-:Y:S02]  /*1fd0*/  MOV R134, UR49 ;  /* 0x0000003100867c02 */ /* 0x000fe40008000f00 */
[----:B------:R-:W-:Y:S01]  /*1fe0*/  MOV R3, UR48 ;  /* 0x0000003000037c02 */ /* 0x000fe20008000f00 */
[----:B------:R-:W-:Y:S01]  /*1ff0*/  STL [R1+0x418], R170 ;  /* 0x000418aa01007387 */ /* 0x000fe20000100800 */
[----:B------:R-:W-:Y:S02]  /*2000*/  MOV R2, UR53 ;  /* 0x0000003500027c02 */ /* 0x000fe40008000f00 */
[----:B------:R-:W-:Y:S01]  /*2010*/  ISETP.GT.AND P1, PT, R0, RZ, PT ;  /* 0x000000ff0000720c */ /* 0x000fe20003f24270 */
[----:B------:R-:W-:Y:S01]  /*2020*/  STL [R1+0x414], R171 ;  /* 0x000414ab01007387 */ /* 0x000fe20000100800 */
[----:B------:R-:W-:Y:S02]  /*2030*/  PRMT R249, RZ, 0x7610, R249 ;  /* 0x00007610fff97816 */ /* 0x000fe400000000f9 */
[----:B------:R-:W-:Y:S01]  /*2040*/  IADD3 R248, P2, R140, UR60, RZ ;  /* 0x0000003c8cf87c10 */ /* 0x000fe2000ff5e0ff */
[----:B------:R-:W-:Y:S01]  /*2050*/  STL [R1+0x410], R168 ;  /* 0x000410a801007387 */ /* 0x000fe20000100800 */
[----:B0-----:R-:W-:-:S03]  /*2060*/  PRMT R173, RZ, 0x7610, R173 ;  /* 0x00007610ffad7816 */ /* 0x001fc600000000ad */
[----:B------:R-:W-:Y:S04]  /*2070*/  STL [R1+0x40c], R169 ;  /* 0x00040ca901007387 */ /* 0x000fe80000100800 */
[----:B------:R-:W-:Y:S04]  /*2080*/  STL [R1+0x408], R252 ;  /* 0x000408fc01007387 */ /* 0x000fe80000100800 */
[----:B------:R-:W-:Y:S04]  /*2090*/  STL.64 [R1+0x400], R166 ;  /* 0x000400a601007387 */ /* 0x000fe80000100a00 */
        /* <DEDUP_REMOVED lines=12> */
[----:B------:R0:W-:Y:S04]  /*2160*/  STL [R1+0x1d8], R134 ;  /* 0x0001d88601007387 */ /* 0x0001e80000100800 */
[----:B------:R1:W-:Y:S04]  /*2170*/  STL [R1+0x1d4], R3 ;  /* 0x0001d40301007387 */ /* 0x0003e80000100800 */
[----:B------:R2:W-:Y:S01]  /*2180*/  STL [R1+0x1d0], R2 ;  /* 0x0001d00201007387 */ /* 0x0005e20000100800 */
[----:B0-----:R-:W-:-:S02]  /*2190*/  MOV R134, UR52 ;  /* 0x0000003400867c02 */ /* 0x001fc40008000f00 */
[----:B-1----:R-:W-:-:S03]  /*21a0*/  MOV R3, UR57 ;  /* 0x0000003900037c02 */ /* 0x002fc60008000f00 */
[----:B------:R0:W-:Y:S01]  /*21b0*/  STL [R1+0x1cc], R134 ;  /* 0x0001cc8601007387 */ /* 0x0001e20000100800 */
[----:B--2---:R-:W-:-:S03]  /*21c0*/  MOV R2, UR56 ;  /* 0x0000003800027c02 */ /* 0x004fc60008000f00 */
[----:B------:R1:W-:Y:S04]  /*21d0*/  STL [R1+0x1c8], R3 ;  /* 0x0001c80301007387 */ /* 0x0003e80000100800 */
[----:B------:R2:W-:Y:S01]  /*21e0*/  STL [R1+0x1c4], R2 ;  /* 0x0001c40201007387 */ /* 0x0005e20000100800 */
[----:B0-----:R-:W-:-:S03]  /*21f0*/  IADD3 R134, P0, R138, UR60, RZ ;  /* 0x0000003c8a867c10 */ /* 0x001fc6000ff1e0ff */
[----:B------:R0:W-:Y:S01]  /*2200*/  STL.S16 [R1+0x1bc], R249 ;  /* 0x0001bcf901007387 */ /* 0x0001e20000100600 */
[----:B-1----:R-:W-:Y:S01]  /*2210*/  IMAD.MOV.U32 R3, RZ, RZ, R249 ;  /* 0x000000ffff037224 */ /* 0x002fe200078e00f9 */
[----:B------:R-:W-:Y:S02]  /*2220*/  IADD3.X R135, R139, UR61, RZ, P0, !PT ;  /* 0x0000003d8b877c10 */ /* 0x000fe400087fe4ff */
[----:B--2--5:R-:W-:-:S03]  /*2230*/  IADD3 R2, P0, R142, UR60, RZ ;  /* 0x0000003c8e027c10 */ /* 0x024fc6000ff1e0ff */
[----:B------:R1:W2:Y:S01]  /*2240*/  @P1 LDG.E.U16 R3, desc[UR6][R134.64] ;  /* 0x0000000686031981 */ /* 0x0002a2000c1e1500 */
[----:B------:R-:W-:Y:S02]  /*2250*/  PRMT R170, RZ, 0x7610, R170 ;  /* 0x00007610ffaa7816 */ /* 0x000fe400000000aa */
[----:B0-----:R-:W-:-:S05]  /*2260*/  IADD3.X R249, R141, UR61, RZ, P2, !PT ;  /* 0x0000003d8df97c10 */ /* 0x001fca00097fe4ff */
[----:B------:R0:W3:Y:S01]  /*2270*/  @P1 LDG.E.U16 R173, desc[UR6][R248.64] ;  /* 0x00000006f8ad1981 */ /* 0x0000e2000c1e1500 */
[----:B-1----:R-:W-:Y:S02]  /*2280*/  IADD3 R134, P2, R136, UR60, RZ ;  /* 0x0000003c88867c10 */ /* 0x002fe4000ff5e0ff */
[----:B0-----:R-:W-:Y:S02]  /*2290*/  PRMT R248, RZ, 0x7610, R248 ;  /* 0x00007610fff87816 */ /* 0x001fe400000000f8 */
[----:B------:R-:W-:Y:S02]  /*22a0*/  PRMT R249, RZ, 0x7610, R249 ;  /* 0x00007610fff97816 */ /* 0x000fe400000000f9 */
[----:B------:R-:W-:-:S05]  /*22b0*/  IADD3.X R135, R137, UR61, RZ, P2, !PT ;  /* 0x0000003d89877c10 */ /* 0x000fca00097fe4ff */
[----:B------:R-:W4:Y:S04]  /*22c0*/  @P1 LDG.E.U16 R249, desc[UR6][R134.64] ;  /* 0x0000000686f91981 */ /* 0x000f28000c1e1500 */
[----:B--2---:R0:W-:Y:S02]  /*22d0*/  @P1 STL [R1+0x1bc], R3 ;  /* 0x0001bc0301001387 */ /* 0x0041e40000100800 */
[----:B0-----:R-:W-:Y:S02]  /*22e0*/  IADD3.X R3, R143, UR61, RZ, P0, !PT ;  /* 0x0000003d8f037c10 */ /* 0x001fe400087fe4ff */
[----:B------:R-:W-:-:S03]  /*22f0*/  ISETP.GT.AND P0, PT, R0, 0x1, PT ;  /* 0x000000010000780c */ /* 0x000fc60003f04270 */
[----:B------:R0:W2:Y:S02]  /*2300*/  @P1 LDG.E.U16 R170, desc[UR6][R2.64] ;  /* 0x0000000602aa1981 */ /* 0x0000a4000c1e1500 */
[----:B0-----:R-:W-:-:S04]  /*2310*/  IADD3 R2, P3, R4, UR60, RZ ;  /* 0x0000003c04027c10 */ /* 0x001fc8000ff7e0ff */
[----:B------:R-:W-:-:S05]  /*2320*/  IADD3.X R3, R5, UR61, RZ, P3, !PT ;  /* 0x0000003d05037c10 */ /* 0x000fca0009ffe4ff */
[----:B------:R0:W4:Y:S01]  /*2330*/  @P0 LDG.E.U16 R248, desc[UR6][R2.64] ;  /* 0x0000000602f80981 */ /* 0x000122000c1e1500 */
[----:B------:R-:W-:Y:S02]  /*2340*/  ISETP.GT.AND P2, PT, R0, 0x2, PT ;  /* 0x000000020000780c */ /* 0x000fe40003f44270 */
[----:B------:R-:W-:Y:S01]  /*2350*/  IADD3 R134, P1, R10, UR60, RZ ;  /* 0x0000003c0a867c10 */ /* 0x000fe2000ff3e0ff */
[----:B------:R-:W-:Y:S01]  /*2360*/  STL [R1+0x204], R142 ;  /* 0x0002048e01007387 */ /* 0x000fe20000100800 */
[----:B------:R-:W-:-:S03]  /*2370*/  PRMT R171, RZ, 0x7610, R171 ;  /* 0x00007610ffab7816 */ /* 0x000fc600000000ab */
[----:B------:R-:W-:Y:S01]  /*2380*/  STL [R1+0x200], R143 ;  /* 0x0002008f01007387 */ /* 0x000fe20000100800 */
[----:B------:R-:W-:-:S03]  /*2390*/  IADD3.X R135, R11, UR61, RZ, P1, !PT ;  /* 0x0000003d0b877c10 */ /* 0x000fc60008ffe4ff */
[----:B---3--:R1:W-:Y:S01]  /*23a0*/  STL [R1+0x1c0], R173 ;  /* 0x0001c0ad01007387 */ /* 0x0083e20000100800 */
[----:B0-----:R-:W-:Y:S02]  /*23b0*/  IADD3 R2, P1, R6, UR60, RZ ;  /* 0x0000003c06027c10 */ /* 0x001fe4000ff3e0ff */
[----:B------:R-:W-:Y:S01]  /*23c0*/  PRMT R169, RZ, 0x7610, R169 ;  /* 0x00007610ffa97816 */ /* 0x000fe200000000a9 */
[----:B------:R0:W3:Y:S04]  /*23d0*/  @P2 LDG.E.U16 R171, desc[UR6][R134.64] ;  /* 0x0000000686ab2981 */ /* 0x0000e8000c1e1500 */
[----:B-1----:R-:W3:Y:S01]  /*23e0*/  LDL.LU R173, [R1+0x41c] ;  /* 0x00041c0001ad7983 */ /* 0x002ee20000300800 */
[----:B------:R-:W-:Y:S02]  /*23f0*/  IADD3.X R3, R7, UR61, RZ, P1, !PT ;  /* 0x0000003d07037c10 */ /* 0x000fe40008ffe4ff */
[----:B------:R-:W-:-:S02]  /*2400*/  PRMT R168, RZ, 0x7610, R168 ;  /* 0x00007610ffa87816 */ /* 0x000fc400000000a8 */
[----:B0-----:R-:W-:Y:S01]  /*2410*/  IADD3 R134, P4, R12, UR60, RZ ;  /* 0x0000003c0c867c10 */ /* 0x001fe2000ff9e0ff */
[----:B------:R0:W3:Y:S01]  /*2420*/  @P2 LDG.E.U16 R169, desc[UR6][R2.64] ;  /* 0x0000000602a92981 */ /* 0x0000e2000c1e1500 */
[----:B------:R-:W-:Y:S02]  /*2430*/  ISETP.GT.AND P1, PT, R0, 0x3, PT ;  /* 0x000000030000780c */ /* 0x000fe40003f24270 */
[----:B------:R-:W-:Y:S02]  /*2440*/  IADD3.X R135, R13, UR61, RZ, P4, !PT ;  /* 0x0000003d0d877c10 */ /* 0x000fe4000a7fe4ff */
[----:B------:R-:W-:Y:S02]  /*2450*/  PRMT R250, RZ, 0x7610, R250 ;  /* 0x00007610fffa7816 */ /* 0x000fe400000000fa */
[----:B0-----:R-:W-:Y:S02]  /*2460*/  IADD3 R2, P4, R16, UR60, RZ ;  /* 0x0000003c10027c10 */ /* 0x001fe4000ff9e0ff */
[----:B------:R-:W-:-:S02]  /*2470*/  PRMT R252, RZ, 0x7610, R252 ;  /* 0x00007610fffc7816 */ /* 0x000fc400000000fc */
[----:B------:R-:W-:Y:S02]  /*2480*/  IADD3.X R3, R17, UR61, RZ, P4, !PT ;  /* 0x0000003d11037c10 */ /* 0x000fe4000a7fe4ff */
[----:B------:R-:W-:Y:S02]  /*2490*/  PRMT R251, RZ, 0x7610, R251 ;  /* 0x00007610fffb7816 */ /* 0x000fe400000000fb */
[----:B------:R-:W3:Y:S04]  /*24a0*/  @P2 LDG.E.U16 R252, desc[UR6][R134.64] ;  /* 0x0000000686fc2981 */ /* 0x000ee8000c1e1500 */
[----:B------:R-:W3:Y:S04]  /*24b0*/  @P1 LDG.E.U16 R250, desc[UR6][R2.64] ;  /* 0x0000000602fa1981 */ /* 0x000ee8000c1e1500 */
[----:B--2---:R0:W-:Y:S04]  /*24c0*/  STL [R1+0x1b8], R170 ;  /* 0x0001b8aa01007387 */ /* 0x0041e80000100800 */
[----:B0-----:R-:W2:Y:S04]  /*24d0*/  LDL.LU R170, [R1+0x418] ;  /* 0x0004180001aa7983 */ /* 0x001ea80000300800 */
[----:B------:R-:W-:Y:S04]  /*24e0*/  STL [R1+0x20c], R4 ;  /* 0x00020c0401007387 */ /* 0x000fe80000100800 */
[----:B------:R-:W-:Y:S04]  /*24f0*/  STL [R1+0x208], R5 ;  /* 0x0002080501007387 */ /* 0x000fe80000100800 */
[----:B----4-:R0:W-:Y:S04]  /*2500*/  STL [R1+0x1b0], R248 ;  /* 0x0001b0f801007387 */ /* 0x0101e80000100800 */
[----:B------:R1:W-:Y:S01]  /*2510*/  STL [R1+0x1b4], R249 ;  /* 0x0001b4f901007387 */ /* 0x0003e20000100800 */
[----:B0-----:R-:W-:-:S04]  /*2520*/  IADD3 R248, P3, R8, UR60, RZ ;  /* 0x0000003c08f87c10 */ /* 0x001fc8000ff7e0ff */
[----:B-1----:R-:W-:-:S05]  /*2530*/  IADD3.X R249, R9, UR61, RZ, P3, !PT ;  /* 0x0000003d09f97c10 */ /* 0x002fca0009ffe4ff */
[----:B------:R0:W4:Y:S02]  /*2540*/  @P2 LDG.E.U16 R168, desc[UR6][R248.64] ;  /* 0x00000006f8a82981 */ /* 0x000124000c1e1500 */
[----:B0-----:R-:W-:-:S04]  /*2550*/  IADD3 R248, P3, R18, UR60, RZ ;  /* 0x0000003c12f87c10 */ /* 0x001fc8000ff7e0ff */
[----:B------:R-:W-:Y:S02]  /*2560*/  IADD3.X R249, R19, UR61, RZ, P3, !PT ;  /* 0x0000003d13f97c10 */ /* 0x000fe40009ffe4ff */
[----:B------:R-:W-:-:S03]  /*2570*/  IADD3 R2, P3, R20, UR60, RZ ;  /* 0x0000003c14027c10 */ /* 0x000fc6000ff7e0ff */
[----:B------:R0:W2:Y:S01]  /*2580*/  @P1 LDG.E.U16 R251, desc[UR6][R248.64] ;  /* 0x00000006f8fb1981 */ /* 0x0000a2000c1e1500 */
[----:B------:R-:W-:Y:S02]  /*2590*/  IADD3 R134, P2, R14, UR60, RZ ;  /* 0x0000003c0e867c10 */ /* 0x000fe4000ff5e0ff */
[----:B------:R-:W-:Y:S02]  /*25a0*/  IADD3.X R3, R21, UR61, RZ, P3, !PT ;  /* 0x0000003d15037c10 */ /* 0x000fe40009ffe4ff */
[----:B------:R-:W-:Y:S02]  /*25b0*/  IADD3.X R135, R15, UR61, RZ, P2, !PT ;  /* 0x0000003d0f877c10 */ /* 0x000fe400097fe4ff */
[----:B0-----:R-:W-:Y:S02]  /*25c0*/  PRMT R248, RZ, 0x7610, R248 ;  /* 0x00007610fff87816 */ /* 0x001fe400000000f8 */
[----:B------:R-:W-:-:S04]  /*25d0*/  PRMT R249, RZ, 0x7610, R249 ;  /* 0x00007610fff97816 */ /* 0x000fc800000000f9 */
[----:B------:R-:W2:Y:S04]  /*25e0*/  @P1 LDG.E.U16 R248, desc[UR6][R2.64] ;  /* 0x0000000602f81981 */ /* 0x000ea8000c1e1500 */
[----:B------:R0:W2:Y:S04]  /*25f0*/  @P1 LDG.E.U16 R249, desc[UR6][R134.64] ;  /* 0x0000000686f91981 */ /* 0x0000a8000c1e1500 */
[----:B------:R-:W-:Y:S04]  /*2600*/  STL [R1+0x214], R10 ;  /* 0x0002140a01007387 */ /* 0x000fe80000100800 */
[----:B------:R-:W-:Y:S04]  /*2610*/  STL [R1+0x210], R11 ;  /* 0x0002100b01007387 */ /* 0x000fe80000100800 */
[----:B------:R-:W-:Y:S04]  /*2620*/  STL [R1+0x21c], R8 ;  /* 0x00021c0801007387 */ /* 0x000fe80000100800 */
[----:B------:R-:W-:Y:S04]  /*2630*/  STL [R1+0x218], R9 ;  /* 0x0002180901007387 */ /* 0x000fe80000100800 */
[----:B---3--:R1:W-:Y:S04]  /*2640*/  STL [R1+0x1a8], R171 ;  /* 0x0001a8ab01007387 */ /* 0x0083e80000100800 */
[----:B-1----:R-:W3:Y:S04]  /*2650*/  LDL.LU R171, [R1+0x414] ;  /* 0x0004140001ab7983 */ /* 0x002ee80000300800 */
[----:B------:R-:W-:Y:S04]  /*2660*/  STL [R1+0x224], R6 ;  /* 0x0002240601007387 */ /* 0x000fe80000100800 */
[----:B------:R-:W-:Y:S01]  /*2670*/  STL [R1+0x220], R7 ;  /* 0x0002200701007387 */ /* 0x000fe20000100800 */
[----:B------:R-:W-:-:S02]  /*2680*/  ISETP.GT.AND P2, PT, R0, 0x4, PT ;  /* 0x000000040000780c */ /* 0x000fc40003f44270 */
[----:B0-----:R-:W-:Y:S02]  /*2690*/  IADD3 R134, P3, R90, UR60, RZ ;  /* 0x0000003c5a867c10 */ /* 0x001fe4000ff7e0ff */
[----:B------:R-:W-:Y:S02]  /*26a0*/  PRMT R167, RZ, 0x7610, R167 ;  /* 0x00007610ffa77816 */ /* 0x000fe400000000a7 */
[----:B------:R-:W-:Y:S02]  /*26b0*/  IADD3.X R135, R91, UR61, RZ, P3, !PT ;  /* 0x0000003d5b877c10 */ /* 0x000fe40009ffe4ff */
[----:B------:R-:W-:Y:S02]  /*26c0*/  IADD3 R2, P3, R22, UR60, RZ ;  /* 0x0000003c16027c10 */ /* 0x000fe4000ff7e0ff */
[----:B------:R-:W-:Y:S02]  /*26d0*/  PRMT R165, RZ, 0x7610, R165 ;  /* 0x00007610ffa57816 */ /* 0x000fe400000000a5 */
[----:B------:R-:W-:Y:S01]  /*26e0*/  IADD3.X R3, R23, UR61, RZ, P3, !PT ;  /* 0x0000003d17037c10 */ /* 0x000fe20009ffe4ff */
[----:B------:R0:W3:Y:S01]  /*26f0*/  @P2 LDG.E.U16 R167, desc[UR6][R134.64] ;  /* 0x0000000686a72981 */ /* 0x0000e2000c1e1500 */
[----:B------:R-:W-:-:S03]  /*2700*/  PRMT R166, RZ, 0x7610, R166 ;  /* 0x00007610ffa67816 */ /* 0x000fc600000000a6 */
[----:B------:R1:W3:Y:S01]  /*2710*/  @P2 LDG.E.U16 R165, desc[UR6][R2.64] ;  /* 0x0000000602a52981 */ /* 0x0002e2000c1e1500 */
[----:B0-----:R-:W-:-:S04]  /*2720*/  IADD3 R134, P4, R92, UR60, RZ ;  /* 0x0000003c5c867c10 */ /* 0x001fc8000ff9e0ff */
[----:B------:R-:W-:Y:S02]  /*2730*/  IADD3.X R135, R93, UR61, RZ, P4, !PT ;  /* 0x0000003d5d877c10 */ /* 0x000fe4000a7fe4ff */
[----:B-1----:R-:W-:Y:S02]  /*2740*/  IADD3 R2, P4, R96, UR60, RZ ;  /* 0x0000003c60027c10 */ /* 0x002fe4000ff9e0ff */
[----:B------:R-:W-:Y:S02]  /*2750*/  PRMT R160, RZ, 0x7610, R160 ;  /* 0x00007610ffa07816 */ /* 0x000fe400000000a0 */
[----:B------:R-:W-:Y:S02]  /*2760*/  PRMT R164, RZ, 0x7610, R164 ;  /* 0x00007610ffa47816 */ /* 0x000fe400000000a4 */
[----:B------:R-:W-:-:S04]  /*2770*/  IADD3.X R3, R97, UR61, RZ, P4, !PT ;  /* 0x0000003d61037c10 */ /* 0x000fc8000a7fe4ff */
[----:B------:R0:W3:Y:S01]  /*2780*/  @P2 LDG.E.U16 R164, desc[UR6][R134.64] ;  /* 0x0000000686a42981 */ /* 0x0000e2000c1e1500 */
[----:B------:R-:W-:Y:S02]  /*2790*/  PRMT R158, RZ, 0x7610, R158 ;  /* 0x00007610ff9e7816 */ /* 0x000fe4000000009e */
[----:B------:R-:W-:Y:S01]  /*27a0*/  PRMT R159, RZ, 0x7610, R159 ;  /* 0x00007610ff9f7816 */ /* 0x000fe2000000009f */
[----:B----4-:R1:W-:Y:S04]  /*27b0*/  STL [R1+0x1ac], R168 ;  /* 0x0001aca801007387 */ /* 0x0103e80000100800 */
[----:B-1----:R-:W4:Y:S04]  /*27c0*/  LDL.LU R168, [R1+0x410] ;  /* 0x0004100001a87983 */ /* 0x002f280000300800 */
[----:B------:R1:W-:Y:S04]  /*27d0*/  STL [R1+0x1a4], R169 ;  /* 0x0001a4a901007387 */ /* 0x0003e80000100800 */
[----:B-1----:R-:W4:Y:S04]  /*27e0*/  LDL.LU R169, [R1+0x40c] ;  /* 0x00040c0001a97983 */ /* 0x002f280000300800 */
[----:B------:R-:W-:Y:S04]  /*27f0*/  STL [R1+0x22c], R12 ;  /* 0x00022c0c01007387 */ /* 0x000fe80000100800 */
[----:B------:R-:W-:Y:S04]  /*2800*/  STL [R1+0x228], R13 ;  /* 0x0002280d01007387 */ /* 0x000fe80000100800 */
[----:B------:R-:W-:Y:S04]  /*2810*/  STL [R1+0x234], R18 ;  /* 0x0002341201007387 */ /* 0x000fe80000100800 */
[----:B------:R-:W-:Y:S04]  /*2820*/  STL [R1+0x230], R19 ;  /* 0x0002301301007387 */ /* 0x000fe80000100800 */
[----:B------:R1:W-:Y:S04]  /*2830*/  STL [R1+0x1a0], R252 ;  /* 0x0001a0fc01007387 */ /* 0x0003e80000100800 */
[----:B-1----:R-:W4:Y:S04]  /*2840*/  LDL.LU R252, [R1+0x408] ;  /* 0x0004080001fc7983 */ /* 0x002f280000300800 */
[----:B------:R-:W-:Y:S04]  /*2850*/  STL [R1+0x23c], R16 ;  /* 0x00023c1001007387 */ /* 0x000fe80000100800 */
[----:B------:R-:W-:Y:S04]  /*2860*/  STL [R1+0x238], R17 ;  /* 0x0002381101007387 */ /* 0x000fe80000100800 */
[----:B------:R-:W-:Y:S04]  /*2870*/  STL [R1+0x244], R14 ;  /* 0x0002440e01007387 */ /* 0x000fe80000100800 */
[----:B------:R-:W-:Y:S04]  /*2880*/  STL [R1+0x240], R15 ;  /* 0x0002400f01007387 */ /* 0x000fe80000100800 */
[----:B------:R-:W-:Y:S04]  /*2890*/  STL [R1+0x24c], R20 ;  /* 0x00024c1401007387 */ /* 0x000fe80000100800 */
[----:B------:R-:W-:Y:S04]  /*28a0*/  STL [R1+0x248], R21 ;  /* 0x0002481501007387 */ /* 0x000fe80000100800 */
[----:B--2---:R1:W-:Y:S04]  /*28b0*/  STL [R1+0x190], R248 ;  /* 0x000190f801007387 */ /* 0x0043e80000100800 */
[----:B------:R2:W-:Y:S01]  /*28c0*/  STL [R1+0x194], R249 ;  /* 0x000194f901007387 */ /* 0x0005e20000100800 */
[----:B-1----:R-:W-:-:S04]  /*28d0*/  IADD3 R248, P1, R88, UR60, RZ ;  /* 0x0000003c58f87c10 */ /* 0x002fc8000ff3e0ff */
[----:B--2---:R-:W-:Y:S02]  /*28e0*/  IADD3.X R249, R89, UR61, RZ, P1, !PT ;  /* 0x0000003d59f97c10 */ /* 0x004fe40008ffe4ff */
[----:B------:R-:W-:-:S03]  /*28f0*/  ISETP.GT.AND P1, PT, R0, 0x5, PT ;  /* 0x000000050000780c */ /* 0x000fc60003f24270 */
[----:B------:R1:W2:Y:S01]  /*2900*/  @P2 LDG.E.U16 R166, desc[UR6][R248.64] ;  /* 0x00000006f8a62981 */ /* 0x0002a2000c1e1500 */
[----:B0-----:R-:W-:Y:S02]  /*2910*/  IADD3 R134, P2, R94, UR60, RZ ;  /* 0x0000003c5e867c10 */ /* 0x001fe4000ff5e0ff */
[----:B-1----:R-:W-:-:S07]  /*2920*/  IADD3 R248, P3, R98, UR60, RZ ;  /* 0x0000003c62f87c10 */ /* 0x002fce000ff7e0ff */
[----:B------:R0:W4:Y:S01]  /*2930*/  @P1 LDG.E.U16 R160, desc[UR6][R2.64] ;  /* 0x0000000602a01981 */ /* 0x000122000c1e1500 */
[----:B------:R-:W-:Y:S02]  /*2940*/  IADD3.X R249, R99, UR61, RZ, P3, !PT ;  /* 0x0000003d63f97c10 */ /* 0x000fe40009ffe4ff */
[----:B------:R-:W-:Y:S02]  /*2950*/  IADD3.X R135, R95, UR61, RZ, P2, !PT ;  /* 0x0000003d5f877c10 */ /* 0x000fe400097fe4ff */
[----:B0-----:R-:W-:-:S03]  /*2960*/  IADD3 R2, P3, R100, UR60, RZ ;  /* 0x0000003c64027c10 */ /* 0x001fc6000ff7e0ff */
[----:B------:R-:W4:Y:S01]  /*2970*/  @P1 LDG.E.U16 R159, desc[UR6][R134.64] ;  /* 0x00000006869f1981 */ /* 0x000f22000c1e1500 */
[----:B------:R-:W-:-:S05]  /*2980*/  IADD3.X R3, R101, UR61, RZ, P3, !PT ;  /* 0x0000003d65037c10 */ /* 0x000fca0009ffe4ff */
[----:B------:R-:W4:Y:S04]  /*2990*/  @P1 LDG.E.U16 R158, desc[UR6][R2.64] ;  /* 0x00000006029e1981 */ /* 0x000f28000c1e1500 */
[----:B------:R-:W-:Y:S04]  /*29a0*/  STL [R1+0x254], R90 ;  /* 0x0002545a01007387 */ /* 0x000fe80000100800 */
        /* <DEDUP_REMOVED lines=13> */
[----:B---3--:R-:W-:Y:S04]  /*2a80*/  STL [R1+0x17c], R164 ;  /* 0x00017ca401007387 */ /* 0x008fe80000100800 */
[----:B------:R0:W-:Y:S01]  /*2a90*/  STL [R1+0x180], R165 ;  /* 0x000180a501007387 */ /* 0x0001e20000100800 */
[----:B------:R-:W-:-:S06]  /*2aa0*/  PRMT R161, RZ, 0x7610, R161 ;  /* 0x00007610ffa17816 */ /* 0x000fcc00000000a1 */
[----:B------:R1:W3:Y:S04]  /*2ab0*/  @P1 LDG.E.U16 R161, desc[UR6][R248.64] ;  /* 0x00000006f8a11981 */ /* 0x0002e8000c1e1500 */
[----:B0-----:R-:W3:Y:S04]  /*2ac0*/  LDL.64 R164, [R1+0x10] ;  /* 0x0000100001a47983 */ /* 0x001ee80000100a00 */
[----:B------:R-:W-:Y:S04]  /*2ad0*/  STL [R1+0x184], R167 ;  /* 0x000184a701007387 */ /* 0x000fe80000100800 */
[----:B------:R-:W-:Y:S04]  /*2ae0*/  STL [R1+0x284], R94 ;  /* 0x0002845e01007387 */ /* 0x000fe80000100800 */
[----:B------:R-:W-:Y:S04]  /*2af0*/  STL [R1+0x280], R95 ;  /* 0x0002805f01007387 */ /* 0x000fe80000100800 */
[----:B--2---:R-:W-:Y:S04]  /*2b00*/  STL [R1+0x188], R166 ;  /* 0x000188a601007387 */ /* 0x004fe80000100800 */
[----:B------:R-:W-:Y:S04]  /*2b10*/  STL [R1+0x28c], R100 ;  /* 0x00028c6401007387 */ /* 0x000fe80000100800 */
[----:B------:R-:W-:Y:S04]  /*2b20*/  STL [R1+0x288], R101 ;  /* 0x0002886501007387 */ /* 0x000fe80000100800 */
[----:B----4-:R-:W-:Y:S04]  /*2b30*/  STL [R1+0x16c], R158 ;  /* 0x00016c9e01007387 */ /* 0x010fe80000100800 */
[----:B------:R0:W-:Y:S04]  /*2b40*/  STL [R1+0x170], R159 ;  /* 0x0001709f01007387 */ /* 0x0001e80000100800 */
[----:B0-----:R-:W2:Y:S01]  /*2b50*/  LDL.64 R158, [R1+0x8] ;  /* 0x00000800019e7983 */ /* 0x001ea20000100a00 */
[----:B------:R-:W-:-:S02]  /*2b60*/  ISETP.GT.AND P2, PT, R0, 0x6, PT ;  /* 0x000000060000780c */ /* 0x000fc40003f44270 */
[----:B------:R-:W-:Y:S02]  /*2b70*/  IADD3 R134, P3, R106, UR60, RZ ;  /* 0x0000003c6a867c10 */ /* 0x000fe4000ff7e0ff */
[----:B------:R-:W-:Y:S02]  /*2b80*/  PRMT R98, RZ, 0x7610, R98 ;  /* 0x00007610ff627816 */ /* 0x000fe40000000062 */
[----:B------:R-:W-:Y:S02]  /*2b90*/  IADD3.X R135, R107, UR61, RZ, P3, !PT ;  /* 0x0000003d6b877c10 */ /* 0x000fe40009ffe4ff */
[----:B-1----:R-:W-:Y:S02]  /*2ba0*/  IADD3 R248, P1, R104, UR60, RZ ;  /* 0x0000003c68f87c10 */ /* 0x002fe4000ff3e0ff */
[----:B------:R-:W-:Y:S02]  /*2bb0*/  IADD3 R2, P3, R102, UR60, RZ ;  /* 0x0000003c66027c10 */ /* 0x000fe4000ff7e0ff */
[----:B------:R-:W-:Y:S01]  /*2bc0*/  PRMT R97, RZ, 0x7610, R97 ;  /* 0x00007610ff617816 */ /* 0x000fe20000000061 */
[----:B------:R0:W4:Y:S01]  /*2bd0*/  @P2 LDG.E.U16 R98, desc[UR6][R134.64] ;  /* 0x0000000686622981 */ /* 0x000122000c1e1500 */
[----:B------:R-:W-:-:S02]  /*2be0*/  IADD3.X R249, R105, UR61, RZ, P1, !PT ;  /* 0x0000003d69f97c10 */ /* 0x000fc40008ffe4ff */
[----:B------:R-:W-:Y:S02]  /*2bf0*/  PRMT R96, RZ, 0x7610, R96 ;  /* 0x00007610ff607816 */ /* 0x000fe40000000060 */
[----:B------:R-:W-:Y:S01]  /*2c00*/  IADD3.X R3, R103, UR61, RZ, P3, !PT ;  /* 0x0000003d67037c10 */ /* 0x000fe20009ffe4ff */
[----:B------:R3:W4:Y:S01]  /*2c10*/  @P2 LDG.E.U16 R97, desc[UR6][R248.64] ;  /* 0x00000006f8612981 */ /* 0x000722000c1e1500 */
[----:B------:R-:W-:Y:S02]  /*2c20*/  PRMT R99, RZ, 0x7610, R99 ;  /* 0x00007610ff637816 */ /* 0x000fe40000000063 */
[----:B0-----:R-:W-:Y:S01]  /*2c30*/  IADD3 R134, P4, R108, UR60, RZ ;  /* 0x0000003c6c867c10 */ /* 0x001fe2000ff9e0ff */
[----:B------:R2:W4:Y:S03]  /*2c40*/  @P2 LDG.E.U16 R96, desc[UR6][R2.64] ;  /* 0x0000000602602981 */ /* 0x000526000c1e1500 */
[----:B------:R-:W-:-:S05]  /*2c50*/  IADD3.X R135, R109, UR61, RZ, P4, !PT ;  /* 0x0000003d6d877c10 */ /* 0x000fca000a7fe4ff */
[----:B------:R-:W4:Y:S01]  /*2c60*/  @P2 LDG.E.U16 R99, desc[UR6][R134.64] ;  /* 0x0000000686632981 */ /* 0x000f22000c1e1500 */
[----:B------:R-:W-:Y:S02]  /*2c70*/  ISETP.GT.AND P1, PT, R0, 0x7, PT ;  /* 0x000000070000780c */ /* 0x000fe40003f24270 */
[----:B------:R-:W-:Y:S02]  /*2c80*/  PRMT R18, RZ, 0x7610, R18 ;  /* 0x00007610ff127816 */ /* 0x000fe40000000012 */
[----:B------:R-:W-:Y:S01]  /*2c90*/  PRMT R17, RZ, 0x7610, R17 ;  /* 0x00007610ff117816 */ /* 0x000fe20000000011 */
[----:B------:R-:W-:Y:S01]  /*2ca0*/  STL [R1+0x174], R160 ;  /* 0x000174a001007387 */ /* 0x000fe20000100800 */
[----:B---3--:R-:W-:-:S03]  /*2cb0*/  IADD3 R248, P3, R164, UR60, RZ ;  /* 0x0000003ca4f87c10 */ /* 0x008fc6000ff7e0ff */
[----:B------:R0:W-:Y:S01]  /*2cc0*/  STL [R1+0x178], R161 ;  /* 0x000178a101007387 */ /* 0x0001e20000100800 */
[----:B------:R-:W-:-:S05]  /*2cd0*/  IADD3.X R249, R165, UR61, RZ, P3, !PT ;  /* 0x0000003da5f97c10 */ /* 0x000fca0009ffe4ff */
[----:B------:R-:W3:Y:S04]  /*2ce0*/  @P1 LDG.E.U16 R18, desc[UR6][R248.64] ;  /* 0x00000006f8121981 */ /* 0x000ee8000c1e1500 */
[----:B0-----:R-:W3:Y:S01]  /*2cf0*/  LDL.64 R160, [R1+0x18] ;  /* 0x0000180001a07983 */ /* 0x001ee20000100a00 */
[----:B--2---:R-:W-:-:S04]  /*2d00*/  IADD3 R2, P4, R158, UR60, RZ ;  /* 0x0000003c9e027c10 */ /* 0x004fc8000ff9e0ff */
[----:B------:R-:W-:-:S05]  /*2d10*/  IADD3.X R3, R159, UR61, RZ, P4, !PT ;  /* 0x0000003d9f037c10 */ /* 0x000fca000a7fe4ff */
[----:B------:R0:W2:Y:S04]  /*2d20*/  @P1 LDG.E.U16 R17, desc[UR6][R2.64] ;  /* 0x0000000602111981 */ /* 0x0000a8000c1e1500 */
[----:B------:R-:W-:Y:S04]  /*2d30*/  STL [R1+0x294], R106 ;  /* 0x0002946a01007387 */ /* 0x000fe80000100800 */
[----:B------:R-:W-:Y:S04]  /*2d40*/  STL [R1+0x290], R107 ;  /* 0x0002906b01007387 */ /* 0x000fe80000100800 */
[----:B------:R-:W-:Y:S04]  /*2d50*/  STL [R1+0x29c], R104 ;  /* 0x00029c6801007387 */ /* 0x000fe80000100800 */
[----:B------:R-:W-:Y:S04]  /*2d60*/  STL [R1+0x298], R105 ;  /* 0x0002986901007387 */ /* 0x000fe80000100800 */
[----:B----4-:R-:W-:Y:S04]  /*2d70*/  STL [R1+0x2a0], R98 ;  /* 0x0002a06201007387 */ /* 0x010fe80000100800 */
[----:B------:R-:W-:Y:S04]  /*2d80*/  STL [R1+0x2b4], R102 ;  /* 0x0002b46601007387 */ /* 0x000fe80000100800 */
[----:B------:R-:W-:Y:S04]  /*2d90*/  STL [R1+0x2b0], R103 ;  /* 0x0002b06701007387 */ /* 0x000fe80000100800 */
[----:B------:R-:W-:Y:S04]  /*2da0*/  STL [R1+0x2b8], R97 ;  /* 0x0002b86101007387 */ /* 0x000fe80000100800 */
[----:B------:R-:W-:Y:S04]  /*2db0*/  STL [R1+0x2bc], R96 ;  /* 0x0002bc6001007387 */ /* 0x000fe80000100800 */
[----:B------:R-:W-:Y:S04]  /*2dc0*/  STL [R1+0x2c4], R108 ;  /* 0x0002c46c01007387 */ /* 0x000fe80000100800 */
[----:B------:R-:W-:Y:S04]  /*2dd0*/  STL [R1+0x2c0], R109 ;  /* 0x0002c06d01007387 */ /* 0x000fe80000100800 */
[----:B------:R-:W-:Y:S04]  /*2de0*/  STL [R1+0x2c8], R99 ;  /* 0x0002c86301007387 */ /* 0x000fe80000100800 */
[----:B------:R-:W4:Y:S04]  /*2df0*/  LDL.64 R158, [R1+0x30] ;  /* 0x00003000019e7983 */ /* 0x000f280000100a00 */
[----:B------:R-:W4:Y:S04]  /*2e00*/  LDL.64 R166, [R1+0x28] ;  /* 0x0000280001a67983 */ /* 0x000f280000100a00 */
[----:B------:R-:W4:Y:S04]  /*2e10*/  LDL.64 R164, [R1+0x20] ;  /* 0x0000200001a47983 */ /* 0x000f280000100a00 */
[----:B---3--:R-:W-:Y:S01]  /*2e20*/  STL [R1+0x2cc], R18 ;  /* 0x0002cc1201007387 */ /* 0x008fe20000100800 */
[----:B0-----:R-:W-:-:S04]  /*2e30*/  IADD3 R2, P3, R160, UR60, RZ ;  /* 0x0000003ca0027c10 */ /* 0x001fc8000ff7e0ff */
[----:B------:R-:W-:Y:S01]  /*2e40*/  IADD3.X R3, R161, UR61, RZ, P3, !PT ;  /* 0x0000003da1037c10 */ /* 0x000fe20009ffe4ff */
[----:B--2---:R-:W-:Y:S04]  /*2e50*/  STL [R1+0x2d0], R17 ;  /* 0x0002d01101007387 */ /* 0x004fe80000100800 */
[----:B------:R-:W-:Y:S04]  /*2e60*/  STL [R1+0x2d8], R110 ;  /* 0x0002d86e01007387 */ /* 0x000fe80000100800 */
[----:B------:R-:W-:Y:S04]  /*2e70*/  STL [R1+0x2d4], R111 ;  /* 0x0002d46f01007387 */ /* 0x000fe80000100800 */
[----:B------:R-:W2:Y:S01]  /*2e80*/  LDL.64 R160, [R1+0x38] ;  /* 0x0000380001a07983 */ /* 0x000ea20000100a00 */
[----:B------:R-:W-:-:S02]  /*2e90*/  IADD3 R134, P2, R110, UR60, RZ ;  /* 0x0000003c6e867c10 */ /* 0x000fc4000ff5e0ff */
[----:B------:R-:W-:Y:S01]  /*2ea0*/  PRMT R16, RZ, 0x7610, R16 ;  /* 0x00007610ff107816 */ /* 0x000fe20000000010 */
[----:B------:R-:W3:Y:S01]  /*2eb0*/  LDL.64 R250, [R1+0x50] ;  /* 0x0000500001fa7983 */ /* 0x000ee20000100a00 */
[----:B------:R-:W-:Y:S02]  /*2ec0*/  IADD3.X R135, R111, UR61, RZ, P2, !PT ;  /* 0x0000003d6f877c10 */ /* 0x000fe400097fe4ff */
[----:B------:R-:W-:-:S03]  /*2ed0*/  ISETP.GT.AND P2, PT, R0, 0x8, PT ;  /* 0x000000080000780c */ /* 0x000fc60003f44270 */
[----:B------:R4:W3:Y:S01]  /*2ee0*/  @P1 LDG.E.U16 R16, desc[UR6][R134.64] ;  /* 0x0000000686101981 */ /* 0x0008e2000c1e1500 */
[----:B------:R-:W-:Y:S02]  /*2ef0*/  PRMT R19, RZ, 0x7610, R19 ;  /* 0x00007610ff137816 */ /* 0x000fe40000000013 */
[----:B------:R-:W-:-:S04]  /*2f00*/  PRMT R163, RZ, 0x7610, R163 ;  /* 0x00007610ffa37816 */ /* 0x000fc800000000a3 */
[----:B------:R0:W3:Y:S01]  /*2f10*/  @P1 LDG.E.U16 R19, desc[UR6][R2.64] ;  /* 0x0000000602131981 */ /* 0x0000e2000c1e1500 */
[----:B------:R-:W-:Y:S02]  /*2f20*/  PRMT R162, RZ, 0x7610, R162 ;  /* 0x00007610ffa27816 */ /* 0x000fe400000000a2 */
[----:B------:R-:W-:Y:S02]  /*2f30*/  PRMT R145, RZ, 0x7610, R145 ;  /* 0x00007610ff917816 */ /* 0x000fe40000000091 */
[----:B----4-:R-:W-:-:S04]  /*2f40*/  IADD3 R134, P3, R158, UR60, RZ ;  /* 0x0000003c9e867c10 */ /* 0x010fc8000ff7e0ff */
[----:B------:R-:W-:Y:S02]  /*2f50*/  IADD3.X R135, R159, UR61, RZ, P3, !PT ;  /* 0x0000003d9f877c10 */ /* 0x000fe40009ffe4ff */
[----:B------:R-:W-:-:S03]  /*2f60*/  IADD3 R248, P1, R166, UR60, RZ ;  /* 0x0000003ca6f87c10 */ /* 0x000fc6000ff3e0ff */
[----:B------:R1:W4:Y:S01]  /*2f70*/  @P2 LDG.E.U16 R163, desc[UR6][R134.64] ;  /* 0x0000000686a32981 */ /* 0x000322000c1e1500 */
[----:B0-----:R-:W-:Y:S02]  /*2f80*/  IADD3 R2, P3, R164, UR60, RZ ;  /* 0x0000003ca4027c10 */ /* 0x001fe4000ff7e0ff */
[----:B------:R-:W-:-:S05]  /*2f90*/  IADD3.X R249, R167, UR61, RZ, P1, !PT ;  /* 0x0000003da7f97c10 */ /* 0x000fca0008ffe4ff */
[----:B------:R-:W4:Y:S01]  /*2fa0*/  @P2 LDG.E.U16 R162, desc[UR6][R248.64] ;  /* 0x00000006f8a22981 */ /* 0x000f22000c1e1500 */
[----:B-1----:R-:W-:-:S05]  /*2fb0*/  IMAD.MOV.U32 R135, RZ, RZ, R165 ;  /* 0x000000ffff877224 */ /* 0x002fca00078e00a5 */
[----:B------:R-:W-:Y:S01]  /*2fc0*/  IADD3.X R3, R135, UR61, RZ, P3, !PT ;  /* 0x0000003d87037c10 */ /* 0x000fe20009ffe4ff */
[----:B------:R-:W-:-:S04]  /*2fd0*/  IMAD.MOV.U32 R134, RZ, RZ, R164 ;  /* 0x000000ffff867224 */ /* 0x000fc800078e00a4 */
[----:B------:R2:W4:Y:S01]  /*2fe0*/  @P2 LDG.E.U16 R145, desc[UR6][R2.64] ;  /* 0x0000000602912981 */ /* 0x000522000c1e1500 */
[----:B------:R-:W-:Y:S01]  /*2ff0*/  PRMT R144, RZ, 0x7610, R144 ;  /* 0x00007610ff907816 */ /* 0x000fe20000000090 */
[----:B--2---:R-:W-:Y:S01]  /*3000*/  IMAD.MOV.U32 R3, RZ, RZ, R161 ;  /* 0x000000ffff037224 */ /* 0x004fe200078e00a1 */
[----:B------:R-:W-:-:S04]  /*3010*/  IADD3 R134, P4, R160, UR60, RZ ;  /* 0x0000003ca0867c10 */ /* 0x000fc8000ff9e0ff */
[----:B------:R-:W-:-:S05]  /*3020*/  IADD3.X R135, R3, UR61, RZ, P4, !PT ;  /* 0x0000003d03877c10 */ /* 0x000fca000a7fe4ff */
[----:B------:R-:W2:Y:S04]  /*3030*/  @P2 LDG.E.U16 R144, desc[UR6][R134.64] ;  /* 0x0000000686902981 */ /* 0x000ea8000c1e1500 */
[----:B---3--:R-:W-:Y:S04]  /*3040*/  STL [R1+0x2dc], R16 ;  /* 0x0002dc1001007387 */ /* 0x008fe80000100800 */
[----:B------:R-:W-:Y:S04]  /*3050*/  STL [R1+0x2e0], R19 ;  /* 0x0002e01301007387 */ /* 0x000fe80000100800 */
[----:B------:R-:W3:Y:S04]  /*3060*/  LDL.64 R158, [R1+0x48] ;  /* 0x00004800019e7983 */ /* 0x000ee80000100a00 */
[----:B------:R-:W3:Y:S04]  /*3070*/  LDL.LU.64 R166, [R1+0x400] ;  /* 0x0004000001a67983 */ /* 0x000ee80000300a00 */
[----:B------:R-:W3:Y:S01]  /*3080*/  LDL.LU.64 R164, [R1+0x3f8] ;  /* 0x0003f80001a47983 */ /* 0x000ee20000300a00 */
[----:B------:R-:W-:-:S03]  /*3090*/  IMAD.MOV.U32 R2, RZ, RZ, R160 ;  /* 0x000000ffff027224 */ /* 0x000fc600078e00a0 */
[----:B----4-:R-:W-:Y:S04]  /*30a0*/  STL [R1+0x168], R162 ;  /* 0x000168a201007387 */ /* 0x010fe80000100800 */
[----:B------:R0:W-:Y:S04]  /*30b0*/  STL [R1+0x164], R163 ;  /* 0x000164a301007387 */ /* 0x0001e80000100800 */
[----:B------:R-:W4:Y:S04]  /*30c0*/  LDL.64 R160, [R1+0x58] ;  /* 0x0000580001a07983 */ /* 0x000f280000100a00 */
[----:B0-----:R-:W4:Y:S04]  /*30d0*/  LDL.64 R162, [R1+0x40] ;  /* 0x0000400001a27983 */ /* 0x001f280000100a00 */
[----:B--2---:R-:W-:Y:S04]  /*30e0*/  STL [R1+0x15c], R144 ;  /* 0x00015c9001007387 */ /* 0x004fe80000100800 */
[----:B------:R0:W-:Y:S04]  /*30f0*/  STL [R1+0x160], R145 ;  /* 0x0001609101007387 */ /* 0x0001e80000100800 */
[----:B0-----:R-:W2:Y:S01]  /*3100*/  LDL.64 R144, [R1+0x70] ;  /* 0x0000700001907983 */ /* 0x001ea20000100a00 */
[----:B------:R-:W-:-:S02]  /*3110*/  ISETP.GT.AND P1, PT, R0, 0x9, PT ;  /* 0x000000090000780c */ /* 0x000fc40003f24270 */
[----:B---3--:R-:W-:Y:S02]  /*3120*/  IADD3 R2, P4, R158, UR60, RZ ;  /* 0x0000003c9e027c10 */ /* 0x008fe4000ff9e0ff */
[----:B------:R-:W-:Y:S02]  /*3130*/  PRMT R149, RZ, 0x7610, R149 ;  /* 0x00007610ff957816 */ /* 0x000fe40000000095 */
[----:B------:R-:W-:Y:S02]  /*3140*/  IADD3.X R3, R159, UR61, RZ, P4, !PT ;  /* 0x0000003d9f037c10 */ /* 0x000fe4000a7fe4ff */
[----:B------:R-:W-:Y:S01]  /*3150*/  IADD3 R248, P3, R250, UR60, RZ ;  /* 0x0000003cfaf87c10 */ /* 0x000fe2000ff7e0ff */
[----:B------:R-:W3:Y:S01]  /*3160*/  LDL.64 R158, [R1+0x68] ;  /* 0x00006800019e7983 */ /* 0x000ee20000100a00 */
[----:B------:R-:W-:Y:S02]  /*3170*/  PRMT R148, RZ, 0x7610, R148 ;  /* 0x00007610ff947816 */ /* 0x000fe40000000094 */
[----:B------:R-:W-:Y:S01]  /*3180*/  IADD3.X R249, R251, UR61, RZ, P3, !PT ;  /* 0x0000003dfbf97c10 */ /* 0x000fe20009ffe4ff */
[----:B------:R-:W3:Y:S01]  /*3190*/  @P1 LDG.E.U16 R149, desc[UR6][R2.64] ;  /* 0x0000000602951981 */ /* 0x000ee2000c1e1500 */
[----:B------:R-:W-:-:S02]  /*31a0*/  PRMT R157, RZ, 0x7610, R157 ;  /* 0x00007610ff9d7816 */ /* 0x000fc4000000009d */
[----:B------:R-:W-:Y:S01]  /*31b0*/  PRMT R156, RZ, 0x7610, R156 ;  /* 0x00007610ff9c7816 */ /* 0x000fe2000000009c */
[----:B------:R-:W3:Y:S04]  /*31c0*/  LDL.64 R250, [R1+0x60] ;  /* 0x0000600001fa7983 */ /* 0x000ee80000100a00 */
[----:B------:R0:W3:Y:S02]  /*31d0*/  @P1 LDG.E.U16 R157, desc[UR6][R248.64] ;  /* 0x00000006f89d1981 */ /* 0x0000e4000c1e1500 */
[----:B0-----:R-:W-:Y:S02]  /*31e0*/  PRMT R249, RZ, 0x7610, R249 ;  /* 0x00007610fff97816 */ /* 0x001fe400000000f9 */
[----:B----4-:R-:W-:Y:S02]  /*31f0*/  IADD3 R2, P3, R160, UR60, RZ ;  /* 0x0000003ca0027c10 */ /* 0x010fe4000ff7e0ff */
[----:B------:R-:W-:-:S04]  /*3200*/  IADD3 R134, P2, R162, UR60, RZ ;  /* 0x0000003ca2867c10 */ /* 0x000fc8000ff5e0ff */
[----:B------:R-:W-:Y:S02]  /*3210*/  IADD3.X R135, R163, UR61, RZ, P2, !PT ;  /* 0x0000003da3877c10 */ /* 0x000fe400097fe4ff */
[----:B------:R-:W-:Y:S01]  /*3220*/  IADD3.X R3, R161, UR61, RZ, P3, !PT ;  /* 0x0000003da1037c10 */ /* 0x000fe20009ffe4ff */
[----:B------:R-:W4:Y:S01]  /*3230*/  LDL.LU.64 R162, [R1+0x3f0] ;  /* 0x0003f00001a27983 */ /* 0x000f220000300a00 */
[----:B------:R-:W-:-:S03]  /*3240*/  ISETP.GT.AND P2, PT, R0, 0xa, PT ;  /* 0x0000000a0000780c */ /* 0x000fc60003f44270 */
[----:B------:R-:W4:Y:S04]  /*3250*/  @P1 LDG.E.U16 R148, desc[UR6][R134.64] ;  /* 0x0000000686941981 */ /* 0x000f28000c1e1500 */
[----:B------:R0:W4:Y:S04]  /*3260*/  @P1 LDG.E.U16 R156, desc[UR6][R2.64] ;  /* 0x00000006029c1981 */ /* 0x000128000c1e1500 */
[----:B------:R-:W4:Y:S01]  /*3270*/  LDL.LU.64 R160, [R1+0x3e8] ;  /* 0x0003e80001a07983 */ /* 0x000f220000300a00 */
[----:B0-----:R-:W-:Y:S01]  /*3280*/  IMAD.MOV.U32 R3, RZ, RZ, R249 ;  /* 0x000000ffff037224 */ /* 0x001fe200078e00f9 */
[----:B--2---:R-:W-:-:S04]  /*3290*/  IADD3 R134, P3, R144, UR60, RZ ;  /* 0x0000003c90867c10 */ /* 0x004fc8000ff7e0ff */
[----:B------:R-:W-:-:S05]  /*32a0*/  IADD3.X R135, R145, UR61, RZ, P3, !PT ;  /* 0x0000003d91877c10 */ /* 0x000fca0009ffe4ff */
[----:B------:R-:W2:Y:S01]  /*32b0*/  @P2 LDG.E.U16 R3, desc[UR6][R134.64] ;  /* 0x0000000686032981 */ /* 0x000ea2000c1e1500 */
[----:B---3--:R-:W-:Y:S02]  /*32c0*/  IADD3 R248, P1, R158, UR60, RZ ;  /* 0x0000003c9ef87c10 */ /* 0x008fe4000ff3e0ff */
[----:B------:R-:W-:Y:S02]  /*32d0*/  PRMT R155, RZ, 0x7610, R155 ;  /* 0x00007610ff9b7816 */ /* 0x000fe4000000009b */
[----:B------:R-:W-:Y:S02]  /*32e0*/  PRMT R154, RZ, 0x7610, R154 ;  /* 0x00007610ff9a7816 */ /* 0x000fe4000000009a */
[----:B------:R-:W-:Y:S01]  /*32f0*/  IADD3 R2, P3, R250, UR60, RZ ;  /* 0x0000003cfa027c10 */ /* 0x000fe2000ff7e0ff */
[----:B----4-:R-:W-:Y:S04]  /*3300*/  STL [R1+0x150], R148 ;  /* 0x0001509401007387 */ /* 0x010fe80000100800 */
[----:B------:R0:W-:Y:S04]  /*3310*/  STL [R1+0x154], R149 ;  /* 0x0001549501007387 */ /* 0x0001e80000100800 */
[----:B0-----:R-:W3:Y:S04]  /*3320*/  LDL.64 R148, [R1+0x78] ;  /* 0x0000780001947983 */ /* 0x001ee80000100a00 */
[----:B------:R-:W-:Y:S04]  /*3330*/  STL [R1+0x14c], R156 ;  /* 0x00014c9c01007387 */ /* 0x000fe80000100800 */
[----:B------:R0:W-:Y:S04]  /*3340*/  STL [R1+0x158], R157 ;  /* 0x0001589d01007387 */ /* 0x0001e80000100800 */
[----:B------:R-:W4:Y:S04]  /*3350*/  LDL.64 R144, [R1+0x88] ;  /* 0x0000880001907983 */ /* 0x000f280000100a00 */
[----:B0-----:R-:W4:Y:S04]  /*3360*/  LDL.64 R156, [R1+0x90] ;  /* 0x00009000019c7983 */ /* 0x001f280000100a00 */
[----:B------:R0:W-:Y:S02]  /*3370*/  STL.S16 [R1+0x144], R249 ;  /* 0x000144f901007387 */ /* 0x0001e40000100600 */
[----:B0-----:R-:W-:-:S02]  /*3380*/  IADD3.X R249, R159, UR61, RZ, P1, !PT ;  /* 0x0000003d9ff97c10 */ /* 0x001fc40008ffe4ff */
[----:B------:R-:W4:Y:S04]  /*3390*/  LDL.LU.64 R158, [R1+0x3e0] ;  /* 0x0003e000019e7983 */ /* 0x000f280000300a00 */
[----:B------:R0:W4:Y:S02]  /*33a0*/  @P2 LDG.E.U16 R155, desc[UR6][R248.64] ;  /* 0x00000006f89b2981 */ /* 0x000124000c1e1500 */
[----:B0-----:R-:W-:Y:S02]  /*33b0*/  IMAD.MOV.U32 R249, RZ, RZ, R154 ;  /* 0x000000fffff97224 */ /* 0x001fe400078e009a */
[----:B--2---:R0:W-:Y:S02]  /*33c0*/  @P2 STL [R1+0x144], R3 ;  /* 0x0001440301002387 */ /* 0x0041e40000100800 */
[----:B0-----:R-:W-:-:S02]  /*33d0*/  IADD3.X R3, R251, UR61, RZ, P3, !PT ;  /* 0x0000003dfb037c10 */ /* 0x001fc40009ffe4ff */
[----:B------:R-:W-:Y:S01]  /*33e0*/  ISETP.GT.AND P1, PT, R0, 0xb, PT ;  /* 0x0000000b0000780c */ /* 0x000fe20003f24270 */
[----:B------:R-:W2:Y:S04]  /*33f0*/  LDL.LU.64 R250, [R1+0x3d8] ;  /* 0x0003d80001fa7983 */ /* 0x000ea80000300a00 */
[----:B------:R3:W2:Y:S04]  /*3400*/  @P2 LDG.E.U16 R249, desc[UR6][R2.64] ;  /* 0x0000000602f92981 */ /* 0x0006a8000c1e1500 */
[----:B------:R-:W-:Y:S01]  /*3410*/  STL.S16 [R1+0x140], R154 ;  /* 0x0001409a01007387 */ /* 0x000fe20000100600 */
[----:B------:R-:W-:-:S02]  /*3420*/  PRMT R99, RZ, 0x7610, R99 ;  /* 0x00007610ff637816 */ /* 0x000fc40000000063 */
[----:B------:R-:W-:Y:S01]  /*3430*/  PRMT R108, RZ, 0x7610, R108 ;  /* 0x00007610ff6c7816 */ /* 0x000fe2000000006c */
[----:B---3--:R-:W-:Y:S01]  /*3440*/  IMAD.MOV.U32 R3, RZ, RZ, R149 ;  /* 0x000000ffff037224 */ /* 0x008fe200078e0095 */
[----:B------:R-:W-:Y:S01]  /*3450*/  IADD3 R134, P4, R148, UR60, RZ ;  /* 0x0000003c94867c10 */ /* 0x000fe2000ff9e0ff */
[----:B------:R-:W-:-:S03]  /*3460*/  IMAD.MOV.U32 R2, RZ, RZ, R148 ;  /* 0x000000ffff027224 */ /* 0x000fc600078e0094 */
[----:B------:R-:W-:Y:S02]  /*3470*/  IADD3.X R135, R3, UR61, RZ, P4, !PT ;  /* 0x0000003d03877c10 */ /* 0x000fe4000a7fe4ff */
[----:B----4-:R-:W-:Y:S02]  /*3480*/  IADD3 R2, P4, R144, UR60, RZ ;  /* 0x0000003c90027c10 */ /* 0x010fe4000ff9e0ff */
[----:B------:R-:W-:Y:S02]  /*3490*/  IADD3 R248, P3, R156, UR60, RZ ;  /* 0x0000003c9cf87c10 */ /* 0x000fe4000ff7e0ff */
[----:B------:R-:W-:-:S05]  /*34a0*/  IADD3.X R3, R145, UR61, RZ, P4, !PT ;  /* 0x0000003d91037c10 */ /* 0x000fca000a7fe4ff */
[----:B------:R0:W3:Y:S04]  /*34b0*/  @P1 LDG.E.U16 R108, desc[UR6][R2.64] ;  /* 0x00000006026c1981 */ /* 0x0000e8000c1e1500 */
[----:B------:R1:W-:Y:S04]  /*34c0*/  STL [R1+0x148], R155 ;  /* 0x0001489b01007387 */ /* 0x0003e80000100800 */
[----:B------:R-:W0:Y:S04]  /*34d0*/  LDL.64 R148, [R1+0x98] ;  /* 0x0000980001947983 */ /* 0x000e280000100a00 */
[----:B-1----:R-:W4:Y:S04]  /*34e0*/  LDL.64 R154, [R1+0x80] ;  /* 0x00008000019a7983 */ /* 0x002f280000100a00 */
[----:B--2---:R1:W-:Y:S04]  /*34f0*/  @P2 STL [R1+0x140], R249 ;  /* 0x000140f901002387 */ /* 0x0043e80000100800 */
[----:B------:R-:W2:Y:S01]  /*3500*/  LDL.64 R144, [R1+0xb0] ;  /* 0x0000b00001907983 */ /* 0x000ea20000100a00 */
[----:B-1----:R-:W-:-:S03]  /*3510*/  IADD3.X R249, R157, UR61, RZ, P3, !PT ;  /* 0x0000003d9df97c10 */ /* 0x002fc60009ffe4ff */
[----:B------:R-:W3:Y:S04]  /*3520*/  LDL.64 R156, [R1+0xa8] ;  /* 0x0000a800019c7983 */ /* 0x000ee80000100a00 */
[----:B------:R-:W3:Y:S01]  /*3530*/  @P1 LDG.E.U16 R99, desc[UR6][R248.64] ;  /* 0x00000006f8631981 */ /* 0x000ee2000c1e1500 */
[----:B------:R-:W-:Y:S02]  /*3540*/  PRMT R153, RZ, 0x7610, R153 ;  /* 0x00007610ff997816 */ /* 0x000fe40000000099 */
[----:B------:R-:W-:-:S04]  /*3550*/  PRMT R109, RZ, 0x7610, R109 ;  /* 0x00007610ff6d7816 */ /* 0x000fc8000000006d */
[----:B------:R4:W3:Y:S01]  /*3560*/  @P2 LDG.E.U16 R153, desc[UR6][R134.64] ;  /* 0x0000000686992981 */ /* 0x0008e2000c1e1500 */
[----:B------:R-:W-:Y:S02]  /*3570*/  PRMT R152, RZ, 0x7610, R152 ;  /* 0x00007610ff987816 */ /* 0x000fe40000000098 */
[----:B------:R-:W-:Y:S02]  /*3580*/  PRMT R150, RZ, 0x7610, R150 ;  /* 0x00007610ff967816 */ /* 0x000fe40000000096 */
[----:B------:R-:W-:Y:S02]  /*3590*/  PRMT R151, RZ, 0x7610, R151 ;  /* 0x00007610ff977816 */ /* 0x000fe40000000097 */
[----:B0-----:R-:W-:Y:S02]  /*35a0*/  IADD3 R2, P3, R148, UR60, RZ ;  /* 0x0000003c94027c10 */ /* 0x001fe4000ff7e0ff */
[----:B----4-:R-:W-:Y:S02]  /*35b0*/  IADD3 R134, P2, R154, UR60, RZ ;  /* 0x0000003c9a867c10 */ /* 0x010fe4000ff5e0ff */
[----:B------:R-:W-:-:S02]  /*35c0*/  IADD3.X R3, R149, UR61, RZ, P3, !PT ;  /* 0x0000003d95037c10 */ /* 0x000fc40009ffe4ff */
[----:B------:R-:W-:Y:S02]  /*35d0*/  IADD3.X R135, R155, UR61, RZ, P2, !PT ;  /* 0x0000003d9b877c10 */ /* 0x000fe400097fe4ff */
[----:B------:R-:W-:Y:S01]  /*35e0*/  ISETP.GT.AND P2, PT, R0, 0xc, PT ;  /* 0x0000000c0000780c */ /* 0x000fe20003f44270 */
[----:B------:R-:W4:Y:S04]  /*35f0*/  @P1 LDG.E.U16 R152, desc[UR6][R2.64] ;  /* 0x0000000602981981 */ /* 0x000f28000c1e1500 */
[----:B------:R2:W4:Y:S02]  /*3600*/  @P1 LDG.E.U16 R109, desc[UR6][R134.64] ;  /* 0x00000006866d1981 */ /* 0x000524000c1e1500 */
[----:B--2---:R-:W-:Y:S02]  /*3610*/  IADD3 R134, P3, R144, UR60, RZ ;  /* 0x0000003c90867c10 */ /* 0x004fe4000ff7e0ff */
[----:B---3--:R-:W-:Y:S01]  /*3620*/  IADD3 R248, P1, R156, UR60, RZ ;  /* 0x0000003c9cf87c10 */ /* 0x008fe2000ff3e0ff */
[----:B------:R-:W-:Y:S04]  /*3630*/  STL [R1+0x32c], R99 ;  /* 0x00032c6301007387 */ /* 0x000fe80000100800 */
[----:B------:R-:W-:Y:S04]  /*3640*/  STL [R1+0x330], R108 ;  /* 0x0003306c01007387 */ /* 0x000fe80000100800 */
[----:B------:R-:W2:Y:S01]  /*3650*/  LDL.64 R154, [R1+0xa0] ;  /* 0x0000a000019a7983 */ /* 0x000ea20000100a00 */
[----:B------:R-:W-:-:S03]  /*3660*/  IADD3.X R249, R157, UR61, RZ, P1, !PT ;  /* 0x0000003d9df97c10 */ /* 0x000fc60008ffe4ff */
[----:B------:R-:W3:Y:S01]  /*3670*/  LDL.64 R148, [R1+0xb8] ;  /* 0x0000b80001947983 */ /* 0x000ee20000100a00 */
[----:B------:R-:W-:-:S03]  /*3680*/  IADD3.X R135, R145, UR61, RZ, P3, !PT ;  /* 0x0000003d91877c10 */ /* 0x000fc60009ffe4ff */
[----:B------:R-:W3:Y:S04]  /*3690*/  @P2 LDG.E.U16 R150, desc[UR6][R248.64] ;  /* 0x00000006f8962981 */ /* 0x000ee8000c1e1500 */
[----:B------:R2:W3:Y:S01]  /*36a0*/  @P2 LDG.E.U16 R151, desc[UR6][R134.64] ;  /* 0x0000000686972981 */ /* 0x0004e2000c1e1500 */
[----:B------:R-:W-:Y:S02]  /*36b0*/  PRMT R146, RZ, 0x7610, R146 ;  /* 0x00007610ff927816 */ /* 0x000fe40000000092 */
[----:B------:R-:W-:Y:S01]  /*36c0*/  PRMT R147, RZ, 0x7610, R147 ;  /* 0x00007610ff937816 */ /* 0x000fe20000000093 */
[----:B----4-:R-:W-:Y:S04]  /*36d0*/  STL [R1+0x334], R109 ;  /* 0x0003346d01007387 */ /* 0x010fe80000100800 */
[----:B------:R-:W-:Y:S04]  /*36e0*/  STL [R1+0x138], R152 ;  /* 0x0001389801007387 */ /* 0x000fe80000100800 */
[----:B------:R0:W-:Y:S04]  /*36f0*/  STL [R1+0x13c], R153 ;  /* 0x00013c9901007387 */ /* 0x0001e80000100800 */
[----:B------:R-:W4:Y:S04]  /*3700*/  LDL.64 R144, [R1+0xc8] ;  /* 0x0000c80001907983 */ /* 0x000f280000100a00 */
[----:B0-----:R-:W4:Y:S04]  /*3710*/  LDL.64 R152, [R1+0xd0] ;  /* 0x0000d00001987983 */ /* 0x001f280000100a00 */
[----:B------:R-:W4:Y:S01]  /*3720*/  LDL.LU.64 R156, [R1+0x3d0] ;  /* 0x0003d000019c7983 */ /* 0x000f220000300a00 */
[----:B--2---:R-:W-:Y:S01]  /*3730*/  IMAD.MOV.U32 R135, RZ, RZ, R155 ;  /* 0x000000ffff877224 */ /* 0x004fe200078e009b */
[----:B------:R-:W-:Y:S01]  /*3740*/  IADD3 R2, P3, R154, UR60, RZ ;  /* 0x0000003c9a027c10 */ /* 0x000fe2000ff7e0ff */
[----:B------:R-:W-:Y:S01]  /*3750*/  IMAD.MOV.U32 R134, RZ, RZ, R154 ;  /* 0x000000ffff867224 */ /* 0x000fe200078e009a */
[----:B---3--:R-:W-:Y:S01]  /*3760*/  IADD3 R134, P4, R148, UR60, RZ ;  /* 0x0000003c94867c10 */ /* 0x008fe2000ff9e0ff */
[----:B------:R-:W2:Y:S01]  /*3770*/  LDL.LU.64 R154, [R1+0x3c8] ;  /* 0x0003c800019a7983 */ /* 0x000ea20000300a00 */
[----:B------:R-:W-:-:S02]  /*3780*/  IADD3.X R3, R135, UR61, RZ, P3, !PT ;  /* 0x0000003d87037c10 */ /* 0x000fc40009ffe4ff */
[----:B------:R-:W-:Y:S01]  /*3790*/  IADD3.X R135, R149, UR61, RZ, P4, !PT ;  /* 0x0000003d95877c10 */ /* 0x000fe2000a7fe4ff */
[----:B------:R-:W-:Y:S04]  /*37a0*/  STL [R1+0x134], R150 ;  /* 0x0001349601007387 */ /* 0x000fe80000100800 */
[----:B------:R0:W-:Y:S04]  /*37b0*/  STL [R1+0x130], R151 ;  /* 0x0001309701007387 */ /* 0x0001e80000100800 */
[----:B------:R-:W3:Y:S04]  /*37c0*/  @P2 LDG.E.U16 R146, desc[UR6][R134.64] ;  /* 0x0000000686922981 */ /* 0x000ee8000c1e1500 */
[----:B------:R4:W2:Y:S04]  /*37d0*/  @P2 LDG.E.U16 R147, desc[UR6][R2.64] ;  /* 0x0000000602932981 */ /* 0x0008a8000c1e1500 */
[----:B0-----:R-:W2:Y:S04]  /*37e0*/  LDL.64 R150, [R1+0xc0] ;  /* 0x0000c00001967983 */ /* 0x001ea80000100a00 */
[----:B------:R-:W2:Y:S01]  /*37f0*/  LDL.64 R148, [R1+0xd8] ;  /* 0x0000d80001947983 */ /* 0x000ea20000100a00 */
[----:B------:R-:W-:-:S02]  /*3800*/  ISETP.GT.AND P1, PT, R0, 0xd, PT ;  /* 0x0000000d0000780c */ /* 0x000fc40003f24270 */
[----:B------:R-:W-:Y:S02]  /*3810*/  PRMT R97, RZ, 0x7610, R97 ;  /* 0x00007610ff617816 */ /* 0x000fe40000000061 */
[----:B------:R-:W-:Y:S02]  /*3820*/  PRMT R102, RZ, 0x7610, R102 ;  /* 0x00007610ff667816 */ /* 0x000fe40000000066 */
[----:B------:R-:W-:Y:S02]  /*3830*/  PRMT R96, RZ, 0x7610, R96 ;  /* 0x00007610ff607816 */ /* 0x000fe40000000060 */
[----:B------:R-:W-:Y:S02]  /*3840*/  PRMT R103, RZ, 0x7610, R103 ;  /* 0x00007610ff677816 */ /* 0x000fe40000000067 */
[----:B----4-:R-:W-:Y:S02]  /*3850*/  IADD3 R2, P4, R144, UR60, RZ ;  /* 0x0000003c90027c10 */ /* 0x010fe4000ff9e0ff */
[----:B------:R-:W-:-:S02]  /*3860*/  IADD3 R248, P3, R152, UR60, RZ ;  /* 0x0000003c98f87c10 */ /* 0x000fc4000ff7e0ff */
[----:B------:R-:W-:Y:S02]  /*3870*/  IADD3.X R3, R145, UR61, RZ, P4, !PT ;  /* 0x0000003d91037c10 */ /* 0x000fe4000a7fe4ff */
[----:B------:R-:W-:Y:S02]  /*3880*/  IADD3.X R249, R153, UR61, RZ, P3, !PT ;  /* 0x0000003d99f97c10 */ /* 0x000fe40009ffe4ff */
[----:B------:R-:W4:Y:S04]  /*3890*/  LDL.LU.64 R152, [R1+0x3c0] ;  /* 0x0003c00001987983 */ /* 0x000f280000300a00 */
[----:B------:R0:W4:Y:S04]  /*38a0*/  @P1 LDG.E.U16 R97, desc[UR6][R2.64] ;  /* 0x0000000602611981 */ /* 0x000128000c1e1500 */
[----:B------:R-:W4:Y:S04]  /*38b0*/  @P1 LDG.E.U16 R102, desc[UR6][R248.64] ;  /* 0x00000006f8661981 */ /* 0x000f28000c1e1500 */
[----:B---3--:R-:W-:Y:S04]  /*38c0*/  STL [R1+0x128], R146 ;  /* 0x0001289201007387 */ /* 0x008fe80000100800 */
[----:B--2---:R1:W-:Y:S01]  /*38d0*/  STL [R1+0x12c], R147 ;  /* 0x00012c9301007387 */ /* 0x0043e20000100800 */
[----:B------:R-:W-:-:S03]  /*38e0*/  IADD3 R134, P2, R150, UR60, RZ ;  /* 0x0000003c96867c10 */ /* 0x000fc6000ff5e0ff */
[----:B------:R-:W2:Y:S01]  /*38f0*/  LDL.64 R248, [R1+0xf0] ;  /* 0x0000f00001f87983 */ /* 0x000ea20000100a00 */
[----:B0-----:R-:W-:-:S03]  /*3900*/  IADD3 R2, P3, R148, UR60, RZ ;  /* 0x0000003c94027c10 */ /* 0x001fc6000ff7e0ff */
[----:B------:R-:W3:Y:S01]  /*3910*/  LDL.64 R144, [R1+0xe0] ;  /* 0x0000e00001907983 */ /* 0x000ee20000100a00 */
[----:B------:R-:W-:Y:S02]  /*3920*/  IADD3.X R135, R151, UR61, RZ, P2, !PT ;  /* 0x0000003d97877c10 */ /* 0x000fe400097fe4ff */
[----:B------:R-:W-:Y:S01]  /*3930*/  IADD3.X R3, R149, UR61, RZ, P3, !PT ;  /* 0x0000003d95037c10 */ /* 0x000fe20009ffe4ff */
[----:B-1----:R-:W3:Y:S04]  /*3940*/  LDL.64 R146, [R1+0xe8] ;  /* 0x0000e80001927983 */ /* 0x002ee80000100a00 */
[----:B------:R2:W3:Y:S04]  /*3950*/  @P1 LDG.E.U16 R96, desc[UR6][R134.64] ;  /* 0x0000000686601981 */ /* 0x0004e8000c1e1500 */
[----:B------:R3:W3:Y:S01]  /*3960*/  @P1 LDG.E.U16 R103, desc[UR6][R2.64] ;  /* 0x0000000602671981 */ /* 0x0006e2000c1e1500 */
[----:B------:R-:W-:-:S02]  /*3970*/  ISETP.GT.AND P2, PT, R0, 0xe, PT ;  /* 0x0000000e0000780c */ /* 0x000fc40003f44270 */
[----:B------:R-:W-:Y:S01]  /*3980*/  PRMT R22, RZ, 0x7610, R22 ;  /* 0x00007610ff167816 */ /* 0x000fe20000000016 */
[----:B----4-:R-:W-:Y:S04]  /*3990*/  STL [R1+0x2e4], R102 ;  /* 0x0002e46601007387 */ /* 0x010fe80000100800 */
[----:B------:R-:W-:Y:S04]  /*39a0*/  STL [R1+0x2e8], R97 ;  /* 0x0002e86101007387 */ /* 0x000fe80000100800 */
[----:B------:R-:W4:Y:S04]  /*39b0*/  LDL.LU.64 R150, [R1+0x3b8] ;  /* 0x0003b80001967983 */ /* 0x000f280000300a00 */
[----:B------:R-:W4:Y:S01]  /*39c0*/  LDL.LU.64 R148, [R1+0x3b0] ;  /* 0x0003b00001947983 */ /* 0x000f220000300a00 */
[----:B--2---:R-:W-:-:S04]  /*39d0*/  IADD3 R134, P3, R248, UR60, RZ ;  /* 0x0000003cf8867c10 */ /* 0x004fc8000ff7e0ff */
[----:B------:R-:W-:Y:S02]  /*39e0*/  IADD3.X R135, R249, UR61, RZ, P3, !PT ;  /* 0x0000003df9877c10 */ /* 0x000fe40009ffe4ff */
[----:B---3--:R-:W-:-:S03]  /*39f0*/  IADD3 R2, P1, R146, UR60, RZ ;  /* 0x0000003c92027c10 */ /* 0x008fc6000ff3e0ff */
[----:B------:R-:W2:Y:S01]  /*3a00*/  @P2 LDG.E.U16 R22, desc[UR6][R134.64] ;  /* 0x0000000686162981 */ /* 0x000ea2000c1e1500 */
[----:B------:R-:W-:-:S03]  /*3a10*/  IADD3.X R3, R147, UR61, RZ, P1, !PT ;  /* 0x0000003d93037c10 */ /* 0x000fc60008ffe4ff */
[----:B------:R-:W-:Y:S04]  /*3a20*/  STL [R1+0x2ec], R96 ;  /* 0x0002ec6001007387 */ /* 0x000fe80000100800 */
[----:B------:R-:W-:Y:S04]  /*3a30*/  STL [R1+0x2f0], R103 ;  /* 0x0002f06701007387 */ /* 0x000fe80000100800 */
[----:B------:R-:W3:Y:S04]  /*3a40*/  LDL.LU.64 R146, [R1+0x3a8] ;  /* 0x0003a80001927983 */ /* 0x000ee80000300a00 */
[----:B------:R-:W4:Y:S01]  /*3a50*/  LDL.64 R134, [R1+0xf8] ;  /* 0x0000f80001867983 */ /* 0x000f220000100a00 */
[----:B------:R-:W-:-:S02]  /*3a60*/  PRMT R93, RZ, 0x7610, R93 ;  /* 0x00007610ff5d7816 */ /* 0x000fc4000000005d */
[----:B------:R-:W-:Y:S02]  /*3a70*/  IADD3 R248, P3, R144, UR60, RZ ;  /* 0x0000003c90f87c10 */ /* 0x000fe4000ff7e0ff */
[----:B------:R-:W-:Y:S02]  /*3a80*/  ISETP.GT.AND P1, PT, R0, 0xf, PT ;  /* 0x0000000f0000780c */ /* 0x000fe40003f24270 */
[----:B------:R-:W3:Y:S01]  /*3a90*/  @P2 LDG.E.U16 R93, desc[UR6][R2.64] ;  /* 0x00000006025d2981 */ /* 0x000ee2000c1e1500 */
[----:B------:R-:W-:Y:S02]  /*3aa0*/  PRMT R92, RZ, 0x7610, R92 ;  /* 0x00007610ff5c7816 */ /* 0x000fe4000000005c */
[----:B------:R-:W-:Y:S02]  /*3ab0*/  IADD3.X R249, R145, UR61, RZ, P3, !PT ;  /* 0x0000003d91f97c10 */ /* 0x000fe40009ffe4ff */
[----:B------:R-:W-:Y:S02]  /*3ac0*/  PRMT R23, RZ, 0x7610, R23 ;  /* 0x00007610ff177816 */ /* 0x000fe40000000017 */
[----:B------:R-:W-:Y:S01]  /*3ad0*/  IADD3 RZ, P3, R112, UR60, RZ ;  /* 0x0000003c70ff7c10 */ /* 0x000fe2000ff7e0ff */
[----:B------:R0:W3:Y:S01]  /*3ae0*/  @P2 LDG.E.U16 R92, desc[UR6][R248.64] ;  /* 0x00000006f85c2981 */ /* 0x0000e2000c1e1500 */
[----:B------:R-:W-:-:S02]  /*3af0*/  PRMT R12, RZ, 0x7610, R12 ;  /* 0x00007610ff0c7816 */ /* 0x000fc4000000000c */
[----:B------:R-:W-:Y:S02]  /*3b00*/  PRMT R13, RZ, 0x7610, R13 ;  /* 0x00007610ff0d7816 */ /* 0x000fe4000000000d */
[----:B------:R-:W-:Y:S02]  /*3b10*/  PRMT R6, RZ, 0x7610, R6 ;  /* 0x00007610ff067816 */ /* 0x000fe40000000006 */
[----:B------:R-:W-:Y:S02]  /*3b20*/  PRMT R7, RZ, 0x7610, R7 ;  /* 0x00007610ff077816 */ /* 0x000fe40000000007 */
[----:B0-----:R-:W-:Y:S02]  /*3b30*/  PRMT R248, RZ, 0x7610, R248 ;  /* 0x00007610fff87816 */ /* 0x001fe400000000f8 */
[----:B----4-:R-:W-:-:S04]  /*3b40*/  IADD3 R2, P4, R134, UR60, RZ ;  /* 0x0000003c86027c10 */ /* 0x010fc8000ff9e0ff */
[----:B------:R-:W-:Y:S01]  /*3b50*/  IADD3.X R3, R135, UR61, RZ, P4, !PT ;  /* 0x0000003d87037c10 */ /* 0x000fe2000a7fe4ff */
[----:B------:R-:W-:Y:S01]  /*3b60*/  VIADD R134, R112, UR60 ;  /* 0x0000003c70867c36 */ /* 0x000fe20008000000 */
[----:B------:R-:W-:Y:S02]  /*3b70*/  IADD3.X R135, R113, UR61, RZ, P3, !PT ;  /* 0x0000003d71877c10 */ /* 0x000fe40009ffe4ff */
[----:B------:R-:W-:Y:S01]  /*3b80*/  IADD3 RZ, P3, R114, UR60, RZ ;  /* 0x0000003c72ff7c10 */ /* 0x000fe2000ff7e0ff */
[----:B------:R0:W4:Y:S01]  /*3b90*/  @P2 LDG.E.U16 R23, desc[UR6][R2.64] ;  /* 0x0000000602172981 */ /* 0x000122000c1e1500 */
[----:B------:R-:W-:-:S03]  /*3ba0*/  IADD3 RZ, P2, R116, UR60, RZ ;  /* 0x0000003c74ff7c10 */ /* 0x000fc6000ff5e0ff */
[----:B------:R1:W4:Y:S01]  /*3bb0*/  @P1 LDG.E.U16 R12, desc[UR6][R134.64] ;  /* 0x00000006860c1981 */ /* 0x000322000c1e1500 */
[----:B------:R-:W-:Y:S01]  /*3bc0*/  IADD3 RZ, P4, R118, UR60, RZ ;  /* 0x0000003c76ff7c10 */ /* 0x000fe2000ff9e0ff */
[----:B0-----:R-:W-:Y:S01]  /*3bd0*/  VIADD R2, R114, UR60 ;  /* 0x0000003c72027c36 */ /* 0x001fe20008000000 */
[----:B------:R-:W-:Y:S02]  /*3be0*/  IADD3.X R3, R115, UR61, RZ, P3, !PT ;  /* 0x0000003d73037c10 */ /* 0x000fe40009ffe4ff */
[----:B-1----:R-:W-:Y:S01]  /*3bf0*/  IADD3.X R135, R117, UR61, RZ, P2, !PT ;  /* 0x0000003d75877c10 */ /* 0x002fe200097fe4ff */
[----:B------:R-:W-:Y:S01]  /*3c00*/  VIADD R134, R116, UR60 ;  /* 0x0000003c74867c36 */ /* 0x000fe20008000000 */
[----:B------:R-:W-:Y:S01]  /*3c10*/  ISETP.GT.AND P2, PT, R0, 0x10, PT ;  /* 0x000000100000780c */ /* 0x000fe20003f44270 */
[----:B------:R0:W4:Y:S01]  /*3c20*/  @P1 LDG.E.U16 R13, desc[UR6][R2.64] ;  /* 0x00000006020d1981 */ /* 0x000122000c1e1500 */
[----:B------:R-:W-:-:S03]  /*3c30*/  IADD3 RZ, P3, R120, UR60, RZ ;  /* 0x0000003c78ff7c10 */ /* 0x000fc6000ff7e0ff */
[----:B------:R1:W4:Y:S01]  /*3c40*/  @P1 LDG.E.U16 R6, desc[UR6][R134.64] ;  /* 0x0000000686061981 */ /* 0x000322000c1e1500 */
[----:B0-----:R-:W-:Y:S01]  /*3c50*/  VIADD R2, R118, UR60 ;  /* 0x0000003c76027c36 */ /* 0x001fe20008000000 */
[----:B------:R-:W-:Y:S01]  /*3c60*/  IADD3.X R3, R119, UR61, RZ, P4, !PT ;  /* 0x0000003d77037c10 */ /* 0x000fe2000a7fe4ff */
[----:B-1----:R-:W-:Y:S01]  /*3c70*/  VIADD R134, R120, UR60 ;  /* 0x0000003c78867c36 */ /* 0x002fe20008000000 */
[----:B------:R-:W-:-:S03]  /*3c80*/  IADD3.X R135, R121, UR61, RZ, P3, !PT ;  /* 0x0000003d79877c10 */ /* 0x000fc60009ffe4ff */
[----:B------:R-:W4:Y:S04]  /*3c90*/  @P1 LDG.E.U16 R7, desc[UR6][R2.64] ;  /* 0x0000000602071981 */ /* 0x000f28000c1e1500 */
[----:B------:R0:W4:Y:S04]  /*3ca0*/  @P2 LDG.E.U16 R248, desc[UR6][R134.64] ;  /* 0x0000000686f82981 */ /* 0x000128000c1e1500 */
[----:B--2---:R-:W-:Y:S04]  /*3cb0*/  STL [R1+0x2f4], R22 ;  /* 0x0002f41601007387 */ /* 0x004fe80000100800 */
[----:B------:R-:W2:Y:S04]  /*3cc0*/  LDL.LU.64 R144, [R1+0x3a0] ;  /* 0x0003a00001907983 */ /* 0x000ea80000300a00 */
[----:B---3--:R-:W-:Y:S04]  /*3cd0*/  STL [R1+0x2f8], R93 ;  /* 0x0002f85d01007387 */ /* 0x008fe80000100800 */
[----:B------:R-:W-:Y:S04]  /*3ce0*/  STL [R1+0x2fc], R92 ;  /* 0x0002fc5c01007387 */ /* 0x000fe80000100800 */
[----:B------:R-:W-:Y:S04]  /*3cf0*/  STL [R1+0x304], R112 ;  /* 0x0003047001007387 */ /* 0x000fe80000100800 */
[----:B------:R-:W-:Y:S01]  /*3d00*/  STL [R1+0x300], R113 ;  /* 0x0003007101007387 */ /* 0x000fe20000100800 */
[----:B0-----:R-:W-:Y:S01]  /*3d10*/  PRMT R135, RZ, 0x7610, R135 ;  /* 0x00007610ff877816 */ /* 0x001fe20000000087 */
[C---:B------:R-:W-:Y:S01]  /*3d20*/  VIADD R134, R124.reuse, UR60 ;  /* 0x0000003c7c867c36 */ /* 0x040fe20008000000 */
[----:B------:R-:W-:Y:S01]  /*3d30*/  IADD3 RZ, P1, R124, UR60, RZ ;  /* 0x0000003c7cff7c10 */ /* 0x000fe2000ff3e0ff */
        /* <DEDUP_REMOVED lines=15> */
[----:B------:R0:W-:Y:S04]  /*3e30*/  STL [R1+0x4], R248 ;  /* 0x000004f801007387 */ /* 0x0001e80000100800 */
[----:B0-----:R-:W3:Y:S04]  /*3e40*/  LDL.64 R248, [R1+0x108] ;  /* 0x0001080001f87983 */ /* 0x001ee80000100a00 */
[----:B------:R-:W-:Y:S04]  /*3e50*/  STL.S16 [R1], R135 ;  /* 0x0000008701007387 */ /* 0x000fe80000100600 */
[----:B------:R0:W-:Y:S04]  /*3e60*/  STL [R1+0x354], R124 ;  /* 0x0003547c01007387 */ /* 0x0001e80000100800 */
[----:B0-----:R-:W4:Y:S01]  /*3e70*/  LDL.LU R124, [R1] ;  /* 0x00000000017c7983 */ /* 0x001f220000300800 */
[C---:B------:R-:W-:Y:S01]  /*3e80*/  IADD3 RZ, P3, R122.reuse, UR60, RZ ;  /* 0x0000003c7aff7c10 */ /* 0x040fe2000ff7e0ff */
[----:B------:R-:W-:Y:S01]  /*3e90*/  VIADD R2, R122, UR60 ;  /* 0x0000003c7a027c36 */ /* 0x000fe20008000000 */
[----:B------:R-:W-:-:S02]  /*3ea0*/  PRMT R122, RZ, 0x7610, R122 ;  /* 0x00007610ff7a7816 */ /* 0x000fc4000000007a */
[----:B------:R-:W-:Y:S02]  /*3eb0*/  IADD3.X R3, R123, UR61, RZ, P3, !PT ;  /* 0x0000003d7b037c10 */ /* 0x000fe40009ffe4ff */
[----:B------:R-:W-:-:S05]  /*3ec0*/  IADD3.X R135, R125, UR61, RZ, P1, !PT ;  /* 0x0000003d7d877c10 */ /* 0x000fca0008ffe4ff */
[----:B------:R0:W2:Y:S04]  /*3ed0*/  @P2 LDG.E.U16 R122, desc[UR6][R134.64] ;  /* 0x00000006867a2981 */ /* 0x0000a8000c1e1500 */
[----:B----4-:R1:W4:Y:S01]  /*3ee0*/  @P2 LDG.E.U16 R124, desc[UR6][R2.64] ;  /* 0x00000006027c2981 */ /* 0x010322000c1e1500 */
[----:B------:R-:W-:Y:S02]  /*3ef0*/  IADD3 RZ, P4, R126, UR60, RZ ;  /* 0x0000003c7eff7c10 */ /* 0x000fe4000ff9e0ff */
[----:B------:R-:W-:Y:S01]  /*3f00*/  ISETP.GT.AND P1, PT, R0, 0x11, PT ;  /* 0x000000110000780c */ /* 0x000fe20003f24270 */
[----:B------:R-:W-:Y:S01]  /*3f10*/  STL [R1+0x350], R125 ;  /* 0x0003507d01007387 */ /* 0x000fe20000100800 */
[----:B------:R-:W-:Y:S02]  /*3f20*/  PRMT R119, RZ, 0x7610, R119 ;  /* 0x00007610ff777816 */ /* 0x000fe40000000077 */
[C---:B------:R-:W-:Y:S01]  /*3f30*/  IADD3 RZ, P3, R128.reuse, UR60, RZ ;  /* 0x0000003c80ff7c10 */ /* 0x040fe2000ff7e0ff */
[----:B0-----:R-:W-:-:S02]  /*3f40*/  VIADD R134, R128, UR60 ;  /* 0x0000003c80867c36 */ /* 0x001fc40008000000 */
[----:B-1----:R-:W-:Y:S01]  /*3f50*/  VIADD R2, R126, UR60 ;  /* 0x0000003c7e027c36 */ /* 0x002fe20008000000 */
[----:B------:R-:W-:Y:S02]  /*3f60*/  IADD3.X R3, R127, UR61, RZ, P4, !PT ;  /* 0x0000003d7f037c10 */ /* 0x000fe4000a7fe4ff */
[----:B------:R-:W-:Y:S02]  /*3f70*/  IADD3.X R135, R129, UR61, RZ, P3, !PT ;  /* 0x0000003d81877c10 */ /* 0x000fe40009ffe4ff */
[----:B------:R-:W-:Y:S01]  /*3f80*/  IADD3 RZ, P3, R130, UR60, RZ ;  /* 0x0000003c82ff7c10 */ /* 0x000fe2000ff7e0ff */
[----:B------:R0:W3:Y:S01]  /*3f90*/  @P2 LDG.E.U16 R119, desc[UR6][R2.64] ;  /* 0x0000000602772981 */ /* 0x0000e2000c1e1500 */
[----:B------:R-:W-:Y:S02]  /*3fa0*/  IADD3 RZ, P2, R132, UR60, RZ ;  /* 0x0000003c84ff7c10 */ /* 0x000fe4000ff5e0ff */
[----:B------:R-:W-:Y:S01]  /*3fb0*/  PRMT R120, RZ, 0x7610, R120 ;  /* 0x00007610ff787816 */ /* 0x000fe20000000078 */
[----:B0-----:R-:W-:Y:S01]  /*3fc0*/  VIADD R2, R130, UR60 ;  /* 0x0000003c82027c36 */ /* 0x001fe20008000000 */
[----:B------:R-:W-:-:S02]  /*3fd0*/  IADD3.X R3, R131, UR61, RZ, P3, !PT ;  /* 0x0000003d83037c10 */ /* 0x000fc40009ffe4ff */
[----:B------:R-:W-:Y:S02]  /*3fe0*/  IADD3 RZ, P4, R246, UR60, RZ ;  /* 0x0000003cf6ff7c10 */ /* 0x000fe4000ff9e0ff */
[----:B------:R-:W-:Y:S02]  /*3ff0*/  PRMT R118, RZ, 0x7610, R118 ;  /* 0x00007610ff767816 */ /* 0x000fe40000000076 */
[----:B------:R-:W-:Y:S02]  /*4000*/  IADD3 RZ, P3, R244, UR60, RZ ;  /* 0x0000003cf4ff7c10 */ /* 0x000fe4000ff7e0ff */
[----:B------:R-:W-:Y:S02]  /*4010*/  PRMT R97, RZ, 0x7610, R97 ;  /* 0x00007610ff617816 */ /* 0x000fe40000000061 */
[----:B------:R-:W-:Y:S02]  /*4020*/  PRMT R96, RZ, 0x7610, R96 ;  /* 0x00007610ff607816 */ /* 0x000fe40000000060 */
[----:B------:R-:W-:-:S02]  /*4030*/  PRMT R93, RZ, 0x7610, R93 ;  /* 0x00007610ff5d7816 */ /* 0x000fc4000000005d */
[----:B------:R-:W-:Y:S02]  /*4040*/  PRMT R92, RZ, 0x7610, R92 ;  /* 0x00007610ff5c7816 */ /* 0x000fe4000000005c */
[----:B------:R-:W-:Y:S02]  /*4050*/  PRMT R6, RZ, 0x7610, R6 ;  /* 0x00007610ff067816 */ /* 0x000fe40000000006 */
[----:B------:R-:W-:Y:S02]  /*4060*/  PRMT R13, RZ, 0x7610, R13 ;  /* 0x00007610ff0d7816 */ /* 0x000fe4000000000d */
        /* <DEDUP_REMOVED lines=24> */
[----:B------:R-:W-:Y:S01]  /*41f0*/  PRMT R99, RZ, 0x7610, R99 ;  /* 0x00007610ff637816 */ /* 0x000fe20000000063 */
[----:B----4-:R0:W-:Y:S04]  /*4200*/  STL [R1+0x388], R124 ;  /* 0x0003887c01007387 */ /* 0x0101e80000100800 */
[----:B0-----:R-:W4:Y:S04]  /*4210*/  LDL.64 R124, [R1+0x100] ;  /* 0x00010000017c7983 */ /* 0x001f280000100a00 */
[----:B--2---:R-:W-:Y:S04]  /*4220*/  STL [R1+0x38c], R122 ;  /* 0x00038c7a01007387 */ /* 0x004fe80000100800 */
[----:B------:R-:W-:Y:S04]  /*4230*/  STL [R1+0x35c], R126 ;  /* 0x00035c7e01007387 */ /* 0x000fe80000100800 */
[----:B------:R-:W-:Y:S04]  /*4240*/  STL [R1+0x358], R127 ;  /* 0x0003587f01007387 */ /* 0x000fe80000100800 */
[----:B------:R0:W-:Y:S04]  /*4250*/  STL [R1+0x364], R128 ;  /* 0x0003648001007387 */ /* 0x0001e80000100800 */
[----:B------:R1:W-:Y:S01]  /*4260*/  STL [R1+0x360], R129 ;  /* 0x0003608101007387 */ /* 0x0003e20000100800 */
[----:B0-----:R-:W-:-:S02]  /*4270*/  PRMT R128, RZ, 0x7610, R128 ;  /* 0x00007610ff807816 */ /* 0x001fc40000000080 */
[----:B-1----:R-:W-:-:S04]  /*4280*/  PRMT R129, RZ, 0x7610, R129 ;  /* 0x00007610ff817816 */ /* 0x002fc80000000081 */
[----:B------:R0:W2:Y:S04]  /*4290*/  @P1 LDG.E.U16 R128, desc[UR6][R134.64] ;  /* 0x0000000686801981 */ /* 0x0000a8000c1e1500 */
[----:B------:R1:W4:Y:S01]  /*42a0*/  @P1 LDG.E.U16 R129, desc[UR6][R2.64] ;  /* 0x0000000602811981 */ /* 0x000322000c1e1500 */
[----:B0-----:R-:W-:Y:S01]  /*42b0*/  VIADD R134, R132, UR60 ;  /* 0x0000003c84867c36 */ /* 0x001fe20008000000 */
[----:B------:R-:W-:-:S05]  /*42c0*/  IADD3.X R135, R133, UR61, RZ, P2, !PT ;  /* 0x0000003d85877c10 */ /* 0x000fca00097fe4ff */
[----:B------:R0:W4:Y:S01]  /*42d0*/  @P1 LDG.E.U16 R120, desc[UR6][R134.64] ;  /* 0x0000000686781981 */ /* 0x000122000c1e1500 */
[----:B------:R-:W-:Y:S01]  /*42e0*/  ISETP.GT.AND P2, PT, R0, 0x12, PT ;  /* 0x000000120000780c */ /* 0x000fe20003f44270 */
[----:B-1----:R-:W-:Y:S01]  /*42f0*/  VIADD R2, R246, UR60 ;  /* 0x0000003cf6027c36 */ /* 0x002fe20008000000 */
[----:B------:R-:W-:-:S05]  /*4300*/  IADD3.X R3, R247, UR61, RZ, P4, !PT ;  /* 0x0000003df7037c10 */ /* 0x000fca000a7fe4ff */
[----:B------:R1:W4:Y:S01]  /*4310*/  @P1 LDG.E.U16 R118, desc[UR6][R2.64] ;  /* 0x0000000602761981 */ /* 0x000322000c1e1500 */
[----:B0-----:R-:W-:Y:S01]  /*4320*/  VIADD R134, R244, UR60 ;  /* 0x0000003cf4867c36 */ /* 0x001fe20008000000 */
[----:B------:R-:W-:Y:S02]  /*4330*/  IADD3.X R135, R245, UR61, RZ, P3, !PT ;  /* 0x0000003df5877c10 */ /* 0x000fe40009ffe4ff */
[----:B------:R-:W-:Y:S02]  /*4340*/  IADD3 RZ, P3, R242, UR60, RZ ;  /* 0x0000003cf2ff7c10 */ /* 0x000fe4000ff7e0ff */
[----:B------:R-:W-:Y:S01]  /*4350*/  IADD3 RZ, P1, R240, UR60, RZ ;  /* 0x0000003cf0ff7c10 */ /* 0x000fe2000ff3e0ff */
[----:B------:R0:W4:Y:S01]  /*4360*/  @P2 LDG.E.U16 R97, desc[UR6][R134.64] ;  /* 0x0000000686612981 */ /* 0x000122000c1e1500 */
[----:B-1----:R-:W-:Y:S01]  /*4370*/  VIADD R2, R242, UR60 ;  /* 0x0000003cf2027c36 */ /* 0x002fe20008000000 */
[----:B------:R-:W-:Y:S02]  /*4380*/  IADD3.X R3, R243, UR61, RZ, P3, !PT ;  /* 0x0000003df3037c10 */ /* 0x000fe40009ffe4ff */
[----:B------:R-:W-:-:S02]  /*4390*/  IADD3 RZ, P4, R238, UR60, RZ ;  /* 0x0000003ceeff7c10 */ /* 0x000fc4000ff9e0ff */
[----:B0-----:R-:W-:Y:S01]  /*43a0*/  IADD3.X R135, R241, UR61, RZ, P1, !PT ;  /* 0x0000003df1877c10 */ /* 0x001fe20008ffe4ff */
        /* <DEDUP_REMOVED lines=9> */
[----:B------:R0:W4:Y:S01]  /*4440*/  @P2 LDG.E.U16 R92, desc[UR6][R2.64] ;  /* 0x00000006025c2981 */ /* 0x000122000c1e1500 */
[----:B------:R-:W-:Y:S02]  /*4450*/  IADD3 RZ, P3, R234, UR60, RZ ;  /* 0x0000003ceaff7c10 */ /* 0x000fe4000ff7e0ff */
[----:B------:R-:W-:Y:S01]  /*4460*/  IADD3 RZ, P2, R232, UR60, RZ ;  /* 0x0000003ce8ff7c10 */ /* 0x000fe2000ff5e0ff */
[----:B------:R1:W4:Y:S01]  /*4470*/  @P1 LDG.E.U16 R6, desc[UR6][R134.64] ;  /* 0x0000000686061981 */ /* 0x000322000c1e1500 */
[----:B------:R-:W-:Y:S01]  /*4480*/  IADD3 RZ, P4, R230, UR60, RZ ;  /* 0x0000003ce6ff7c10 */ /* 0x000fe2000ff9e0ff */
[----:B0-----:R-:W-:Y:S01]  /*4490*/  VIADD R2, R234, UR60 ;  /* 0x0000003cea027c36 */ /* 0x001fe20008000000 */
[----:B------:R-:W-:Y:S02]  /*44a0*/  IADD3.X R3, R235, UR61, RZ, P3, !PT ;  /* 0x0000003deb037c10 */ /* 0x000fe40009ffe4ff */
[----:B-1----:R-:W-:Y:S02]  /*44b0*/  IADD3.X R135, R233, UR61, RZ, P2, !PT ;  /* 0x0000003de9877c10 */ /* 0x002fe400097fe4ff */
[----:B------:R-:W-:Y:S01]  /*44c0*/  ISETP.GT.AND P2, PT, R0, 0x14, PT ;  /* 0x000000140000780c */ /* 0x000fe20003f44270 */
[----:B------:R-:W-:Y:S01]  /*44d0*/  VIADD R134, R232, UR60 ;  /* 0x0000003ce8867c36 */ /* 0x000fe20008000000 */
        /* <DEDUP_REMOVED lines=13> */
[----:B------:R-:W-:Y:S01]  /*45b0*/  IADD3.X R3, R227, UR61, RZ, P3, !PT ;  /* 0x0000003de3037c10 */ /* 0x000fe20009ffe4ff */
[----:B-1----:R-:W-:Y:S01]  /*45c0*/  VIADD R134, R224, UR60 ;  /* 0x0000003ce0867c36 */ /* 0x002fe20008000000 */
[----:B------:R-:W-:-:S03]  /*45d0*/  IADD3.X R135, R225, UR61, RZ, P1, !PT ;  /* 0x0000003de1877c10 */ /* 0x000fc60008ffe4ff */
[----:B------:R0:W4:Y:S01]  /*45e0*/  @P2 LDG.E.U16 R19, desc[UR6][R2.64] ;  /* 0x0000000602132981 */ /* 0x000122000c1e1500 */
[----:B------:R-:W-:Y:S02]  /*45f0*/  IADD3 RZ, P3, R220, UR60, RZ ;  /* 0x0000003cdcff7c10 */ /* 0x000fe4000ff7e0ff */
[----:B------:R-:W-:Y:S01]  /*4600*/  ISETP.GT.AND P1, PT, R0, 0x15, PT ;  /* 0x000000150000780c */ /* 0x000fe20003f24270 */
[----:B------:R1:W4:Y:S01]  /*4610*/  @P2 LDG.E.U16 R16, desc[UR6][R134.64] ;  /* 0x0000000686102981 */ /* 0x000322000c1e1500 */
[----:B0-----:R-:W-:Y:S01]  /*4620*/  VIADD R2, R222, UR60 ;  /* 0x0000003cde027c36 */ /* 0x001fe20008000000 */
[----:B------:R-:W-:Y:S02]  /*4630*/  IADD3.X R3, R223, UR61, RZ, P4, !PT ;  /* 0x0000003ddf037c10 */ /* 0x000fe4000a7fe4ff */
[----:B-1----:R-:W-:Y:S02]  /*4640*/  IADD3.X R135, R221, UR61, RZ, P3, !PT ;  /* 0x0000003ddd877c10 */ /* 0x002fe40009ffe4ff */
[----:B------:R-:W-:Y:S01]  /*4650*/  IADD3 RZ, P3, R218, UR60, RZ ;  /* 0x0000003cdaff7c10 */ /* 0x000fe2000ff7e0ff */
[----:B------:R0:W4:Y:S01]  /*4660*/  @P2 LDG.E.U16 R94, desc[UR6][R2.64] ;  /* 0x00000006025e2981 */ /* 0x000122000c1e1500 */
[----:B------:R-:W-:Y:S01]  /*4670*/  VIADD R134, R220, UR60 ;  /* 0x0000003cdc867c36 */ /* 0x000fe20008000000 */
[----:B------:R-:W-:-:S02]  /*4680*/  IADD3 RZ, P2, R216, UR60, RZ ;  /* 0x0000003cd8ff7c10 */ /* 0x000fc4000ff5e0ff */
[----:B------:R-:W-:Y:S02]  /*4690*/  IADD3 RZ, P4, R214, UR60, RZ ;  /* 0x0000003cd6ff7c10 */ /* 0x000fe4000ff9e0ff */
[----:B------:R1:W4:Y:S01]  /*46a0*/  @P1 LDG.E.U16 R98, desc[UR6][R134.64] ;  /* 0x0000000686621981 */ /* 0x000322000c1e1500 */
[----:B0-----:R-:W-:Y:S01]  /*46b0*/  VIADD R2, R218, UR60 ;  /* 0x0000003cda027c36 */ /* 0x001fe20008000000 */
[----:B------:R-:W-:-:S05]  /*46c0*/  IADD3.X R3, R219, UR61, RZ, P3, !PT ;  /* 0x0000003ddb037c10 */ /* 0x000fca0009ffe4ff */
[----:B------:R0:W4:Y:S01]  /*46d0*/  @P1 LDG.E.U16 R104, desc[UR6][R2.64] ;  /* 0x0000000602681981 */ /* 0x000122000c1e1500 */
[----:B-1----:R-:W-:Y:S01]  /*46e0*/  VIADD R134, R216, UR60 ;  /* 0x0000003cd8867c36 */ /* 0x002fe20008000000 */
[----:B------:R-:W-:Y:S02]  /*46f0*/  IADD3.X R135, R217, UR61, RZ, P2, !PT ;  /* 0x0000003dd9877c10 */ /* 0x000fe400097fe4ff */
[----:B------:R-:W-:Y:S02]  /*4700*/  ISETP.GT.AND P2, PT, R0, 0x16, PT ;  /* 0x000000160000780c */ /* 0x000fe40003f44270 */
[----:B------:R-:W-:Y:S01]  /*4710*/  IADD3 RZ, P3, R212, UR60, RZ ;  /* 0x0000003cd4ff7c10 */ /* 0x000fe2000ff7e0ff */
[----:B------:R1:W4:Y:S01]  /*4720*/  @P1 LDG.E.U16 R105, desc[UR6][R134.64] ;  /* 0x0000000686691981 */ /* 0x000322000c1e1500 */
[----:B0-----:R-:W-:Y:S01]  /*4730*/  VIADD R2, R214, UR60 ;  /* 0x0000003cd6027c36 */ /* 0x001fe20008000000 */
[----:B------:R-:W-:-:S05]  /*4740*/  IADD3.X R3, R215, UR61, RZ, P4, !PT ;  /* 0x0000003dd7037c10 */ /* 0x000fca000a7fe4ff */
[----:B------:R0:W4:Y:S01]  /*4750*/  @P1 LDG.E.U16 R106, desc[UR6][R2.64] ;  /* 0x00000006026a1981 */ /* 0x000122000c1e1500 */
[----:B------:R-:W-:Y:S01]  /*4760*/  IADD3 RZ, P1, R208, UR60, RZ ;  /* 0x0000003cd0ff7c10 */ /* 0x000fe2000ff3e0ff */
[----:B-1----:R-:W-:Y:S01]  /*4770*/  VIADD R134, R212, UR60 ;  /* 0x0000003cd4867c36 */ /* 0x002fe20008000000 */
[----:B------:R-:W-:Y:S02]  /*4780*/  IADD3.X R135, R213, UR61, RZ, P3, !PT ;  /* 0x0000003dd5877c10 */ /* 0x000fe40009ffe4ff */
[----:B------:R-:W-:Y:S02]  /*4790*/  IADD3 RZ, P3, R210, UR60, RZ ;  /* 0x0000003cd2ff7c10 */ /* 0x000fe4000ff7e0ff */
[----:B------:R-:W-:Y:S01]  /*47a0*/  IADD3 RZ, P4, R206, UR60, RZ ;  /* 0x0000003cceff7c10 */ /* 0x000fe2000ff9e0ff */
[----:B------:R1:W4:Y:S01]  /*47b0*/  @P2 LDG.E.U16 R88, desc[UR6][R134.64] ;  /* 0x0000000686582981 */ /* 0x000322000c1e1500 */
[----:B0-----:R-:W-:Y:S01]  /*47c0*/  VIADD R2, R208, UR60 ;  /* 0x0000003cd0027c36 */ /* 0x001fe20008000000 */
[----:B------:R-:W-:-:S02]  /*47d0*/  IADD3.X R3, R209, UR61, RZ, P1, !PT ;  /* 0x0000003dd1037c10 */ /* 0x000fc40008ffe4ff */
[----:B------:R-:W-:-:S03]  /*47e0*/  ISETP.GT.AND P1, PT, R0, 0x17, PT ;  /* 0x000000170000780c */ /* 0x000fc60003f24270 */
[----:B------:R0:W4:Y:S01]  /*47f0*/  @P2 LDG.E.U16 R90, desc[UR6][R2.64] ;  /* 0x00000006025a2981 */ /* 0x000122000c1e1500 */
[----:B-1----:R-:W-:Y:S01]  /*4800*/  VIADD R134, R210, UR60 ;  /* 0x0000003cd2867c36 */ /* 0x002fe20008000000 */
[----:B------:R-:W-:Y:S02]  /*4810*/  IADD3.X R135, R211, UR61, RZ, P3, !PT ;  /* 0x0000003dd3877c10 */ /* 0x000fe40009ffe4ff */
[----:B------:R-:W-:-:S03]  /*4820*/  IADD3 RZ, P3, R204, UR60, RZ ;  /* 0x0000003cccff7c10 */ /* 0x000fc6000ff7e0ff */
        /* <DEDUP_REMOVED lines=21> */
[----:B-1----:R-:W-:Y:S01]  /*4980*/  VIADD R134, R196, UR60 ;  /* 0x0000003cc4867c36 */ /* 0x002fe20008000000 */
[----:B------:R-:W-:Y:S02]  /*4990*/  IADD3.X R135, R197, UR61, RZ, P3, !PT ;  /* 0x0000003dc5877c10 */ /* 0x000fe40009ffe4ff */
[----:B------:R-:W-:Y:S02]  /*49a0*/  IADD3 RZ, P3, R194, UR60, RZ ;  /* 0x0000003cc2ff7c10 */ /* 0x000fe4000ff7e0ff */
[----:B------:R-:W-:Y:S01]  /*49b0*/  IADD3 RZ, P1, R192, UR60, RZ ;  /* 0x0000003cc0ff7c10 */ /* 0x000fe2000ff3e0ff */
[----:B------:R1:W4:Y:S01]  /*49c0*/  @P2 LDG.E.U16 R12, desc[UR6][R134.64] ;  /* 0x00000006860c2981 */ /* 0x000322000c1e1500 */
[----:B0-----:R-:W-:Y:S01]  /*49d0*/  VIADD R2, R194, UR60 ;  /* 0x0000003cc2027c36 */ /* 0x001fe20008000000 */
[----:B------:R-:W-:Y:S02]  /*49e0*/  IADD3.X R3, R195, UR61, RZ, P3, !PT ;  /* 0x0000003dc3037c10 */ /* 0x000fe40009ffe4ff */
[----:B------:R-:W-:-:S02]  /*49f0*/  IADD3 RZ, P4, R190, UR60, RZ ;  /* 0x0000003cbeff7c10 */ /* 0x000fc4000ff9e0ff */
        /* <DEDUP_REMOVED lines=21> */
[----:B------:R-:W-:-:S02]  /*4b50*/  IADD3 RZ, P3, R180, UR60, RZ ;  /* 0x0000003cb4ff7c10 */ /* 0x000fc4000ff7e0ff */
[----:B------:R-:W-:Y:S01]  /*4b60*/  PRMT R127, RZ, 0x7610, R127 ;  /* 0x00007610ff7f7816 */ /* 0x000fe2000000007f */
[----:B------:R1:W4:Y:S01]  /*4b70*/  @P1 LDG.E.U16 R99, desc[UR6][R134.64] ;  /* 0x0000000686631981 */ /* 0x000322000c1e1500 */
[----:B------:R-:W-:Y:S01]  /*4b80*/  PRMT R22, RZ, 0x7610, R22 ;  /* 0x00007610ff167816 */ /* 0x000fe20000000016 */
[----:B0-----:R-:W-:Y:S01]  /*4b90*/  VIADD R2, R182, UR60 ;  /* 0x0000003cb6027c36 */ /* 0x001fe20008000000 */
[----:B------:R-:W-:Y:S02]  /*4ba0*/  IADD3.X R3, R183, UR61, RZ, P4, !PT ;  /* 0x0000003db7037c10 */ /* 0x000fe4000a7fe4ff */
[----:B-1----:R-:W-:Y:S01]  /*4bb0*/  IADD3.X R135, R181, UR61, RZ, P3, !PT ;  /* 0x0000003db5877c10 */ /* 0x002fe20009ffe4ff */
[----:B------:R-:W-:Y:S01]  /*4bc0*/  VIADD R134, R180, UR60 ;  /* 0x0000003cb4867c36 */ /* 0x000fe20008000000 */
[----:B------:R-:W-:Y:S01]  /*4bd0*/  IADD3 RZ, P3, R178, UR60, RZ ;  /* 0x0000003cb2ff7c10 */ /* 0x000fe2000ff7e0ff */
[----:B------:R0:W4:Y:S01]  /*4be0*/  @P1 LDG.E.U16 R127, desc[UR6][R2.64] ;  /* 0x00000006027f1981 */ /* 0x000122000c1e1500 */
[----:B------:R-:W-:-:S02]  /*4bf0*/  IADD3 RZ, P1, R176, UR60, RZ ;  /* 0x0000003cb0ff7c10 */ /* 0x000fc4000ff3e0ff */
[----:B------:R-:W-:Y:S01]  /*4c00*/  PRMT R123, RZ, 0x7610, R123 ;  /* 0x00007610ff7b7816 */ /* 0x000fe2000000007b */
[----:B------:R1:W4:Y:S01]  /*4c10*/  @P2 LDG.E.U16 R22, desc[UR6][R134.64] ;  /* 0x0000000686162981 */ /* 0x000322000c1e1500 */
[----:B------:R-:W-:Y:S01]  /*4c20*/  PRMT R121, RZ, 0x7610, R121 ;  /* 0x00007610ff797816 */ /* 0x000fe20000000079 */
[----:B0-----:R-:W-:Y:S01]  /*4c30*/  VIADD R2, R178, UR60 ;  /* 0x0000003cb2027c36 */ /* 0x001fe20008000000 */
[----:B------:R-:W-:Y:S02]  /*4c40*/  IADD3.X R3, R179, UR61, RZ, P3, !PT ;  /* 0x0000003db3037c10 */ /* 0x000fe40009ffe4ff */
[----:B------:R-:W-:Y:S02]  /*4c50*/  IADD3 RZ, P3, R174, UR60, RZ ;  /* 0x0000003caeff7c10 */ /* 0x000fe4000ff7e0ff */
[----:B-1----:R-:W-:Y:S01]  /*4c60*/  IADD3.X R135, R177, UR61, RZ, P1, !PT ;  /* 0x0000003db1877c10 */ /* 0x002fe20008ffe4ff */
[----:B------:R0:W4:Y:S01]  /*4c70*/  @P2 LDG.E.U16 R123, desc[UR6][R2.64] ;  /* 0x00000006027b2981 */ /* 0x000122000c1e1500 */
[----:B------:R-:W-:Y:S01]  /*4c80*/  ISETP.GT.AND P1, PT, R0, 0x1b, PT ;  /* 0x0000001b0000780c */ /* 0x000fe20003f24270 */
[----:B------:R-:W-:Y:S01]  /*4c90*/  VIADD R134, R176, UR60 ;  /* 0x0000003cb0867c36 */ /* 0x000fe20008000000 */
[----:B------:R-:W-:-:S02]  /*4ca0*/  PRMT R7, RZ, 0x7610, R7 ;  /* 0x00007610ff077816 */ /* 0x000fc40000000007 */
[----:B------:R-:W-:-:S04]  /*4cb0*/  PRMT R117, RZ, 0x7610, R117 ;  /* 0x00007610ff757816 */ /* 0x000fc80000000075 */
[----:B------:R1:W4:Y:S01]  /*4cc0*/  @P2 LDG.E.U16 R7, desc[UR6][R134.64] ;  /* 0x0000000686072981 */ /* 0x000322000c1e1500 */
[----:B0-----:R-:W-:Y:S01]  /*4cd0*/  VIADD R2, R174, UR60 ;  /* 0x0000003cae027c36 */ /* 0x001fe20008000000 */
[----:B------:R-:W-:Y:S02]  /*4ce0*/  IADD3.X R3, R175, UR61, RZ, P3, !PT ;  /* 0x0000003daf037c10 */ /* 0x000fe40009ffe4ff */
[----:B------:R-:W-:-:S03]  /*4cf0*/  IADD3 RZ, P3, R172, UR60, RZ ;  /* 0x0000003cacff7c10 */ /* 0x000fc6000ff7e0ff */
[----:B------:R0:W4:Y:S01]  /*4d00*/  @P2 LDG.E.U16 R121, desc[UR6][R2.64] ;  /* 0x0000000602792981 */ /* 0x000122000c1e1500 */
[----:B------:R-:W-:Y:S02]  /*4d10*/  IADD3 RZ, P2, R170, UR60, RZ ;  /* 0x0000003caaff7c10 */ /* 0x000fe4000ff5e0ff */
[----:B------:R-:W-:Y:S01]  /*4d20*/  PRMT R114, RZ, 0x7610, R114 ;  /* 0x00007610ff727816 */ /* 0x000fe20000000072 */
[----:B-1----:R-:W1:Y:S01]  /*4d30*/  LDC R134, c[0x0][0x238] ;  /* 0x00008e00ff867b82 */ /* 0x002e620000000800 */
[----:B0-----:R-:W-:Y:S01]  /*4d40*/  VIADD R2, R172, UR60 ;  /* 0x0000003cac027c36 */ /* 0x001fe20008000000 */
[----:B------:R-:W-:-:S05]  /*4d50*/  IADD3.X R3, R173, UR61, RZ, P3, !PT ;  /* 0x0000003dad037c10 */ /* 0x000fca0009ffe4ff */
[----:B------:R0:W4:Y:S01]  /*4d60*/  @P1 LDG.E.U16 R117, desc[UR6][R2.64] ;  /* 0x0000000602751981 */ /* 0x000122000c1e1500 */
[----:B------:R-:W-:Y:S01]  /*4d70*/  PRMT R115, RZ, 0x7610, R115 ;  /* 0x00007610ff737816 */ /* 0x000fe20000000073 */
[----:B0-----:R-:W-:Y:S01]  /*4d80*/  VIADD R2, R170, UR60 ;  /* 0x0000003caa027c36 */ /* 0x001fe20008000000 */
[----:B------:R-:W-:Y:S02]  /*4d90*/  IADD3.X R3, R171, UR61, RZ, P2, !PT ;  /* 0x0000003dab037c10 */ /* 0x000fe400097fe4ff */
[----:B------:R-:W-:-:S03]  /*4da0*/  IADD3 RZ, P2, R168, UR60, RZ ;  /* 0x0000003ca8ff7c10 */ /* 0x000fc6000ff5e0ff */
        /* <DEDUP_REMOVED lines=9> */
[----:B------:R-:W-:-:S03]  /*4e40*/  ISETP.GT.AND P2, PT, R0, 0x1c, PT ;  /* 0x0000001c0000780c */ /* 0x000fc60003f44270 */
[----:B------:R0:W4:Y:S01]  /*4e50*/  @P1 LDG.E.U16 R23, desc[UR6][R2.64] ;  /* 0x0000000602171981 */ /* 0x000122000c1e1500 */
[C---:B------:R-:W-:Y:S02]  /*4e60*/  IADD3 RZ, P1, R164.reuse, UR60, RZ ;  /* 0x0000003ca4ff7c10 */ /* 0x040fe4000ff3e0ff */
        /* <DEDUP_REMOVED lines=14> */
[----:B------:R0:W4:Y:S02]  /*4f50*/  @P2 LDG.E.U16 R17, desc[UR6][R2.64] ;  /* 0x0000000602112981 */ /* 0x000124000c1e1500 */
[----:B0-----:R-:W-:Y:S01]  /*4f60*/  VIADD R2, R158, UR60 ;  /* 0x0000003c9e027c36 */ /* 0x001fe20008000000 */
[----:B------:R-:W-:-:S05]  /*4f70*/  IADD3.X R3, R159, UR61, RZ, P1, !PT ;  /* 0x0000003d9f037c10 */ /* 0x000fca0008ffe4ff */
[----:B------:R0:W4:Y:S01]  /*4f80*/  @P2 LDG.E.U16 R251, desc[UR6][R2.64] ;  /* 0x0000000602fb2981 */ /* 0x000122000c1e1500 */
[----:B------:R-:W-:Y:S02]  /*4f90*/  ISETP.GT.AND P2, PT, R0, 0x1d, PT ;  /* 0x0000001d0000780c */ /* 0x000fe40003f44270 */
[C---:B------:R-:W-:Y:S02]  /*4fa0*/  IADD3 RZ, P1, R156.reuse, UR60, RZ ;  /* 0x0000003c9cff7c10 */ /* 0x040fe4000ff3e0ff */
[----:B------:R-:W-:Y:S01]  /*4fb0*/  PRMT R107, RZ, 0x7610, R107 ;  /* 0x00007610ff6b7816 */ /* 0x000fe2000000006b */
[----:B0-----:R-:W-:Y:S01]  /*4fc0*/  VIADD R2, R156, UR60 ;  /* 0x0000003c9c027c36 */ /* 0x001fe20008000000 */
[----:B------:R-:W-:Y:S02]  /*4fd0*/  IADD3.X R3, R157, UR61, RZ, P1, !PT ;  /* 0x0000003d9d037c10 */ /* 0x000fe40008ffe4ff */
[----:B------:R-:W-:Y:S02]  /*4fe0*/  IADD3 RZ, P1, R154, UR60, RZ ;  /* 0x0000003c9aff7c10 */ /* 0x000fe4000ff3e0ff */
[----:B------:R-:W-:-:S03]  /*4ff0*/  PRMT R100, RZ, 0x7610, R100 ;  /* 0x00007610ff647816 */ /* 0x000fc60000000064 */
        /* <DEDUP_REMOVED lines=10> */
[----:B------:R0:W4:Y:S04]  /*50a0*/  @P2 LDG.E.U16 R101, desc[UR6][R2.64] ;  /* 0x0000000602652981 */ /* 0x000128000c1e1500 */
[----:B---3--:R-:W-:Y:S01]  /*50b0*/  STL [R1+0x390], R119 ;  /* 0x0003907701007387 */ /* 0x008fe20000100800 */
[----:B0-----:R-:W-:Y:S01]  /*50c0*/  VIADD R2, R150, UR60 ;  /* 0x0000003c96027c36 */ /* 0x001fe20008000000 */
[----:B------:R-:W-:Y:S02]  /*50d0*/  IADD3.X R3, R151, UR61, RZ, P1, !PT ;  /* 0x0000003d97037c10 */ /* 0x000fe40008ffe4ff */
[----:B--2---:R-:W-:Y:S04]  /*50e0*/  STL [R1+0x368], R128 ;  /* 0x0003688001007387 */ /* 0x004fe80000100800 */
[----:B------:R1:W2:Y:S04]  /*50f0*/  @P2 LDG.E.U16 R95, desc[UR6][R2.64] ;  /* 0x00000006025f2981 */ /* 0x0002a8000c1e1500 */
[----:B------:R-:W-:Y:S01]  /*5100*/  STL [R1+0x370], R130 ;  /* 0x0003708201007387 */ /* 0x000fe20000100800 */
[----:B-1----:R-:W-:-:S03]  /*5110*/  IMAD.WIDE R2, R134, 0x2, R140 ;  /* 0x0000000286027825 */ /* 0x002fc600078e028c */
[----:B------:R-:W-:Y:S04]  /*5120*/  STL [R1+0x36c], R131 ;  /* 0x00036c8301007387 */ /* 0x000fe80000100800 */
[----:B------:R-:W-:Y:S01]  /*5130*/  STL [R1+0x378], R132 ;  /* 0x0003788401007387 */ /* 0x000fe20000100800 */
[----:B------:R-:W-:-:S03]  /*5140*/  IADD3 R2, P1, R2, UR60, RZ ;  /* 0x0000003c02027c10 */ /* 0x000fc6000ff3e0ff */
[----:B------:R-:W-:Y:S01]  /*5150*/  STL [R1+0x374], R133 ;  /* 0x0003748501007387 */ /* 0x000fe20000100800 */
[----:B------:R-:W-:-:S03]  /*5160*/  IADD3.X R3, R3, UR61, RZ, P1, !PT ;  /* 0x0000003d03037c10 */ /* 0x000fc60008ffe4ff */
[----:B----4-:R-:W-:Y:S04]  /*5170*/  STL [R1+0x37c], R129 ;  /* 0x00037c8101007387 */ /* 0x010fe80000100800 */
[----:B------:R0:W-:Y:S02]  /*5180*/  STL [R1+0x380], R120 ;  /* 0x0003807801007387 */ /* 0x0001e40000100800 */
[----:B0-----:R-:W-:-:S06]  /*5190*/  PRMT R120, RZ, 0x7610, R120 ;  /* 0x00007610ff787816 */ /* 0x001fcc0000000078 */
[----:B------:R0:W3:Y:S01]  /*51a0*/  @P0 LDG.E.U16 R120, desc[UR6][R2.64] ;  /* 0x0000000602780981 */ /* 0x0000e2000c1e1500 */
[----:B------:R-:W-:Y:S01]  /*51b0*/  PRMT R129, RZ, 0x7610, R129 ;  /* 0x00007610ff817816 */ /* 0x000fe20000000081 */
[----:B0-----:R-:W-:-:S03]  /*51c0*/  IMAD.WIDE R2, R134, 0x2, R138 ;  /* 0x0000000286027825 */ /* 0x001fc600078e028a */
[----:B------:R-:W-:-:S04]  /*51d0*/  IADD3 R2, P1, R2, UR60, RZ ;  /* 0x0000003c02027c10 */ /* 0x000fc8000ff3e0ff */
[----:B------:R-:W-:Y:S01]  /*51e0*/  IADD3.X R3, R3, UR61, RZ, P1, !PT ;  /* 0x0000003d03037c10 */ /* 0x000fe20008ffe4ff */
[----:B------:R-:W-:Y:S04]  /*51f0*/  STL [R1+0x394], R246 ;  /* 0x000394f601007387 */ /* 0x000fe80000100800 */
[----:B------:R0:W4:Y:S04]  /*5200*/  @P0 LDG.E.U16 R129, desc[UR6][R2.64] ;  /* 0x0000000602810981 */ /* 0x000128000c1e1500 */
[----:B------:R1:W-:Y:S01]  /*5210*/  STL [R1+0x384], R247 ;  /* 0x000384f701007387 */ /* 0x0003e20000100800 */
[----:B0-----:R-:W-:Y:S01]  /*5220*/  IMAD.WIDE R2, R134, 0x2, R136 ;  /* 0x0000000286027825 */ /* 0x001fe200078e0288 */
[----:B------:R-:W-:-:S02]  /*5230*/  PRMT R132, RZ, 0x7610, R132 ;  /* 0x00007610ff847816 */ /* 0x000fc40000000084 */
[----:B-1----:R-:W2:Y:S01]  /*5240*/  LDL.64 R246, [R1+0x110] ;  /* 0x0001100001f67983 */ /* 0x002ea20000100a00 */
[----:B------:R-:W-:-:S03]  /*5250*/  IADD3 R2, P1, R2, UR60, RZ ;  /* 0x0000003c02027c10 */ /* 0x000fc6000ff3e0ff */
[----:B------:R0:W-:Y:S01]  /*5260*/  STL [R1+0x398], R245 ;  /* 0x000398f501007387 */ /* 0x0001e20000100800 */
[----:B------:R-:W-:-:S03]  /*5270*/  IADD3.X R3, R3, UR61, RZ, P1, !PT ;  /* 0x0000003d03037c10 */ /* 0x000fc60008ffe4ff */
[----:B------:R-:W3:Y:S01]  /*5280*/  LDL.64 R134, [R1+0x118] ;  /* 0x0001180001867983 */ /* 0x000ee20000100a00 */
[----:B------:R-:W-:-:S03]  /*5290*/  ISETP.GT.AND P1, PT, R0, 0x1e, PT ;  /* 0x0000001e0000780c */ /* 0x000fc60003f24270 */
[----:B------:R1:W4:Y:S01]  /*52a0*/  @P0 LDG.E.U16 R132, desc[UR6][R2.64] ;  /* 0x0000000602840981 */ /* 0x000322000c1e1500 */
[C---:B------:R-:W-:Y:S02]  /*52b0*/  IADD3 RZ, P0, R148.reuse, UR60, RZ ;  /* 0x0000003c94ff7c10 */ /* 0x040fe4000ff1e0ff */
[----:B------:R-:W-:Y:S01]  /*52c0*/  PRMT R20, RZ, 0x7610, R20 ;  /* 0x00007610ff147816 */ /* 0x000fe20000000014 */
[----:B------:R-:W4:Y:S01]  /*52d0*/  LDL R119, [R1+0x1f0] ;  /* 0x0001f00001777983 */ /* 0x000f220000100800 */
[----:B------:R-:W-:Y:S01]  /*52e0*/  PRMT R21, RZ, 0x7610, R21 ;  /* 0x00007610ff157816 */ /* 0x000fe20000000015 */
[----:B-1----:R-:W-:Y:S01]  /*52f0*/  VIADD R2, R148, UR60 ;  /* 0x0000003c94027c36 */ /* 0x002fe20008000000 */
[----:B------:R-:W-:Y:S02]  /*5300*/  IADD3.X R3, R149, UR61, RZ, P0, !PT ;  /* 0x0000003d95037c10 */ /* 0x000fe400087fe4ff */
[----:B------:R-:W-:-:S03]  /*5310*/  IADD3 RZ, P0, R146, UR60, RZ ;  /* 0x0000003c92ff7c10 */ /* 0x000fc6000ff1e0ff */
[----:B------:R1:W4:Y:S01]  /*5320*/  @P1 LDG.E.U16 R20, desc[UR6][R2.64] ;  /* 0x0000000602141981 */ /* 0x000322000c1e1500 */
[----:B------:R-:W-:Y:S01]  /*5330*/  PRMT R14, RZ, 0x7610, R14 ;  /* 0x00007610ff0e7816 */ /* 0x000fe2000000000e */
[----:B-1----:R-:W-:Y:S01]  /*5340*/  VIADD R2, R146, UR60 ;  /* 0x0000003c92027c36 */ /* 0x002fe20008000000 */
[----:B------:R-:W-:Y:S02]  /*5350*/  IADD3.X R3, R147, UR61, RZ, P0, !PT ;  /* 0x0000003d93037c10 */ /* 0x000fe400087fe4ff */
[----:B------:R-:W-:-:S03]  /*5360*/  IADD3 RZ, P0, R144, UR60, RZ ;  /* 0x0000003c90ff7c10 */ /* 0x000fc6000ff1e0ff */
[----:B------:R1:W4:Y:S02]  /*5370*/  @P1 LDG.E.U16 R21, desc[UR6][R2.64] ;  /* 0x0000000602151981 */ /* 0x000324000c1e1500 */
[----:B-1----:R-:W-:Y:S01]  /*5380*/  VIADD R2, R144, UR60 ;  /* 0x0000003c90027c36 */ /* 0x002fe20008000000 */
[----:B------:R-:W-:-:S05]  /*5390*/  IADD3.X R3, R145, UR61, RZ, P0, !PT ;  /* 0x0000003d91037c10 */ /* 0x000fca00087fe4ff */
[----:B------:R1:W4:Y:S02]  /*53a0*/  @P1 LDG.E.U16 R14, desc[UR6][R2.64] ;  /* 0x00000006020e1981 */ /* 0x000324000c1e1500 */
[----:B-1----:R-:W-:-:S04]  /*53b0*/  IADD3 R2, P0, R124, UR60, RZ ;  /* 0x0000003c7c027c10 */ /* 0x002fc8000ff1e0ff */
[----:B------:R-:W-:Y:S02]  /*53c0*/  IADD3.X R3, R125, UR61, RZ, P0, !PT ;  /* 0x0000003d7d037c10 */ /* 0x000fe400087fe4ff */
[----:B------:R-:W4:Y:S01]  /*53d0*/  LDL.64 R124, [R1+0x120] ;  /* 0x00012000017c7983 */ /* 0x000f220000100a00 */
[----:B------:R-:W-:Y:S02]  /*53e0*/  PRMT R15, RZ, 0x7610, R15 ;  /* 0x00007610ff0f7816 */ /* 0x000fe4000000000f */
[----:B------:R-:W-:Y:S01]  /*53f0*/  ISETP.GT.AND P0, PT, R0, 0x1f, PT ;  /* 0x0000001f0000780c */ /* 0x000fe20003f04270 */
[----:B------:R-:W1:Y:S03]  /*5400*/  S2R R131, SR_TID.X ;  /* 0x0000000000837919 */ /* 0x000e660000002100 */
[----:B------:R3:W4:Y:S01]  /*5410*/  @P1 LDG.E.U16 R15, desc[UR6][R2.64] ;  /* 0x00000006020f1981 */ /* 0x000722000c1e1500 */
[----:B------:R-:W-:-:S02]  /*5420*/  PRMT R142, RZ, 0x7610, R142 ;  /* 0x00007610ff8e7816 */ /* 0x000fc4000000008e */
[----:B------:R-:W-:Y:S02]  /*5430*/  PRMT R5, RZ, 0x7610, R5 ;  /* 0x00007610ff057816 */ /* 0x000fe40000000005 */
[----:B------:R-:W-:Y:S02]  /*5440*/  PRMT R4, RZ, 0x7610, R4 ;  /* 0x00007610ff047816 */ /* 0x000fe40000000004 */
[----:B------:R-:W-:Y:S02]  /*5450*/  PRMT R143, RZ, 0x7610, R143 ;  /* 0x00007610ff8f7816 */ /* 0x000fe4000000008f */
[----:B---3--:R-:W-:-:S04]  /*5460*/  IADD3 R2, P1, R134, UR60, RZ ;  /* 0x0000003c86027c10 */ /* 0x008fc8000ff3e0ff */
[----:B------:R-:W-:-:S05]  /*5470*/  IADD3.X R3, R135, UR61, RZ, P1, !PT ;  /* 0x0000003d87037c10 */ /* 0x000fca0008ffe4ff */
[----:B------:R2:W3:Y:S02]  /*5480*/  @P0 LDG.E.U16 R142, desc[UR6][R2.64] ;  /* 0x00000006028e0981 */ /* 0x0004e4000c1e1500 */
[----:B--2---:R-:W-:-:S04]  /*5490*/  IADD3 R2, P1, R246, UR60, RZ ;  /* 0x0000003cf6027c10 */ /* 0x004fc8000ff3e0ff */
[----:B------:R-:W-:Y:S01]  /*54a0*/  IADD3.X R3, R247, UR61, RZ, P1, !PT ;  /* 0x0000003df7037c10 */ /* 0x000fe20008ffe4ff */
[----:B------:R-:W-:Y:S01]  /*54b0*/  IMAD.MOV.U32 R134, RZ, RZ, R252 ;  /* 0x000000ffff867224 */ /* 0x000fe200078e00fc */
[----:B------:R-:W2:Y:S04]  /*54c0*/  LDL R247, [R1+0x1f8] ;  /* 0x0001f80001f77983 */ /* 0x000ea80000100800 */
[----:B------:R0:W3:Y:S01]  /*54d0*/  @P0 LDG.E.U16 R5, desc[UR6][R2.64] ;  /* 0x0000000602050981 */ /* 0x0000e2000c1e1500 */
[----:B------:R-:W-:-:S03]  /*54e0*/  IMAD.MOV.U32 R135, RZ, RZ, R250 ;  /* 0x000000ffff877224 */ /* 0x000fc600078e00fa */
[----:B------:R-:W3:Y:S04]  /*54f0*/  LDL.LU R130, [R1+0x1b8] ;  /* 0x0001b80001827983 */ /* 0x000ee80000300800 */
[----:B------:R-:W3:Y:S01]  /*5500*/  LDL.LU R128, [R1+0x1c0] ;  /* 0x0001c00001807983 */ /* 0x000ee20000300800 */
[----:B0-----:R-:W-:-:S03]  /*5510*/  IADD3 R2, P1, R248, UR60, RZ ;  /* 0x0000003cf8027c10 */ /* 0x001fc6000ff3e0ff */
[----:B------:R-:W3:Y:S01]  /*5520*/  LDL R133, [R1+0x1fc] ;  /* 0x0001fc0001857983 */ /* 0x000ee20000100800 */
[----:B------:R-:W-:-:S03]  /*5530*/  IADD3.X R3, R249, UR61, RZ, P1, !PT ;  /* 0x0000003df9037c10 */ /* 0x000fc60008ffe4ff */
[----:B------:R-:W3:Y:S04]  /*5540*/  LDL.LU R245, [R1+0x1bc] ;  /* 0x0001bc0001f57983 */ /* 0x000ee80000300800 */
[----:B------:R1:W3:Y:S01]  /*5550*/  @P0 LDG.E.U16 R4, desc[UR6][R2.64] ;  /* 0x0000000602040981 */ /* 0x0002e2000c1e1500 */
[----:B----4-:R-:W-:-:S03]  /*5560*/  IMAD.WIDE R248, R119, 0x2, R134 ;  /* 0x0000000277f87825 */ /* 0x010fc600078e0286 */
[----:B------:R-:W4:Y:S04]  /*5570*/  LDL.LU R246, [R1+0x1b4] ;  /* 0x0001b40001f67983 */ /* 0x000f280000300800 */
[----:B------:R-:W4:Y:S01]  /*5580*/  LDL.LU R119, [R1+0x160] ;  /* 0x0001600001777983 */ /* 0x000f220000300800 */
[----:B-1----:R-:W-:-:S03]  /*5590*/  LOP3.LUT R2, R131, 0x1f, RZ, 0xc0, !PT ;  /* 0x0000001f83027812 */ /* 0x002fc600078ec0ff */
[----:B------:R-:W4:Y:S01]  /*55a0*/  LDL.LU R122, [R1+0x168] ;  /* 0x00016800017a7983 */ /* 0x000f220000300800 */
[----:B------:R-:W-:Y:S02]  /*55b0*/  ISETP.GE.AND P1, PT, R2, R0, PT ;  /* 0x000000000200720c */ /* 0x000fe40003f26270 */
[----:B------:R-:W-:Y:S02]  /*55c0*/  IADD3 R2, P2, R124, UR60, RZ ;  /* 0x0000003c7c027c10 */ /* 0x000fe4000ff5e0ff */
[----:B------:R-:W4:Y:S02]  /*55d0*/  LDL.LU R124, [R1+0x164] ;  /* 0x00016400017c7983 */ /* 0x000f240000300800 */
[----:B------:R-:W-:Y:S02]  /*55e0*/  IADD3.X R3, R125, UR61, RZ, P2, !PT ;  /* 0x0000003d7d037c10 */ /* 0x000fe400097fe4ff */
[----:B------:R-:W4:Y:S04]  /*55f0*/  LDL.LU R126, [R1+0x15c] ;  /* 0x00015c00017e7983 */ /* 0x000f280000300800 */
[----:B------:R0:W4:Y:S04]  /*5600*/  @P0 LDG.E.U16 R143, desc[UR6][R2.64] ;  /* 0x00000006028f0981 */ /* 0x000128000c1e1500 */
[----:B------:R-:W4:Y:S01]  /*5610*/  LDL.LU R125, [R1+0x4] ;  /* 0x00000400017d7983 */ /* 0x000f220000300800 */
[----:B0-----:R-:W-:Y:S01]  /*5620*/  PRMT R3, RZ, 0x7610, R3 ;  /* 0x00007610ff037816 */ /* 0x001fe20000000003 */
[----:B------:R-:W-:Y:S06]  /*5630*/  BAR.SYNC.DEFER_BLOCKING 0x0 ;  /* 0x0000000000007b1d */ /* 0x000fec0000010000 */
[----:B------:R0:W4:Y:S04]  /*5640*/  @!P1 LDG.E.U16 R3, desc[UR6][R248.64] ;  /* 0x00000006f8039981 */ /* 0x000128000c1e1500 */
[----:B------:R-:W0:Y:S01]  /*5650*/  LDL R249, [R1+0x1f4] ;  /* 0x0001f40001f97983 */ /* 0x000e220000100800 */
[----:B------:R-:W-:-:S02]  /*5660*/  PRMT R2, RZ, 0x7610, R2 ;  /* 0x00007610ff027816 */ /* 0x000fc40000000002 */
[----:B------:R-:W-:Y:S02]  /*5670*/  PRMT R250, RZ, 0x7610, R250 ;  /* 0x00007610fffa7816 */ /* 0x000fe400000000fa */
[----:B------:R-:W-:Y:S01]  /*5680*/  PRMT R252, RZ, 0x7610, R252 ;  /* 0x00007610fffc7816 */ /* 0x000fe200000000fc */
[----:B0-----:R-:W-:-:S05]  /*5690*/  IMAD.WIDE R248, R249, 0x2, R134 ;  /* 0x00000002f9f87825 */ /* 0x001fca00078e0286 */
[----:B------:R2:W4:Y:S02]  /*56a0*/  @!P1 LDG.E.U16 R2, desc[UR6][R248.64] ;  /* 0x00000006f8029981 */ /* 0x000524000c1e1500 */
[--C-:B--2---:R-:W-:Y:S02]  /*56b0*/  IMAD.WIDE R248, R247, 0x2, R134.reuse ;  /* 0x00000002f7f87825 */ /* 0x104fe400078e0286 */
[----:B------:R-:W2:Y:S04]  /*56c0*/  LDL.LU R247, [R1+0x1b0] ;  /* 0x0001b00001f77983 */ /* 0x000ea80000300800 */
[----:B------:R3:W2:Y:S02]  /*56d0*/  @!P1 LDG.E.U16 R250, desc[UR6][R248.64] ;  /* 0x00000006f8fa9981 */ /* 0x0006a4000c1e1500 */
[----:B---3--:R-:W-:-:S05]  /*56e0*/  IMAD.WIDE R248, R133, 0x2, R134 ;  /* 0x0000000285f87825 */ /* 0x008fca00078e0286 */
[----:B------:R0:W3:Y:S01]  /*56f0*/  @!P1 LDG.E.U16 R252, desc[UR6][R248.64] ;  /* 0x00000006f8fc9981 */ /* 0x0000e2000c1e1500 */
[C---:B------:R-:W-:Y:S01]  /*5700*/  LOP3.LUT R133, R131.reuse, 0x40, RZ, 0xc0, !PT ;  /* 0x0000004083857812 */ /* 0x040fe200078ec0ff */
[----:B0-----:R-:W-:Y:S01]  /*5710*/  IMAD.SHL.U32 R249, R131, 0x2, RZ ;  /* 0x0000000283f97824 */ /* 0x001fe200078e00ff */
[----:B------:R-:W-:-:S04]  /*5720*/  SHF.R.S32.HI R248, RZ, 0x6, R131 ;  /* 0x00000006fff87819 */ /* 0x000fc80000011483 */
[----:B------:R-:W-:Y:S02]  /*5730*/  LOP3.LUT R249, R249, 0x7e, RZ, 0xc0, !PT ;  /* 0x0000007ef9f97812 */ /* 0x000fe400078ec0ff */
[----:B------:R-:W-:-:S03]  /*5740*/  SGXT R131, R248, 0x1 ;  /* 0x00000001f883781a */ /* 0x000fc60000000200 */
[----:B------:R-:W-:Y:S01]  /*5750*/  IMAD R248, R133, 0x40, R249 ;  /* 0x0000004085f87824 */ /* 0x000fe200078e02f9 */
[----:B------:R-:W-:Y:S01]  /*5760*/  LOP3.LUT R249, R249, 0x90, R131, 0x78, !PT ;  /* 0x00000090f9f97812 */ /* 0x000fe200078e7883 */
[----:B------:R-:W3:Y:S04]  /*5770*/  LDL.LU R133, [R1+0x150] ;  /* 0x0001500001857983 */ /* 0x000ee80000300800 */
[----:B------:R0:W-:Y:S04]  /*5780*/  STS.U16 [R248+UR4], R130 ;  /* 0x00000082f8007988 */ /* 0x0001e80008000404 */
[----:B------:R1:W-:Y:S04]  /*5790*/  STS.U16 [R248+UR4+0x2000], R128 ;  /* 0x00200080f8007988 */ /* 0x0003e80008000404 */
[----:B------:R1:W-:Y:S04]  /*57a0*/  STS.U16 [R248+UR4+0x4000], R245 ;  /* 0x004000f5f8007988 */ /* 0x0003e80008000404 */
[----:B0-----:R-:W3:Y:S04]  /*57b0*/  LDL.LU R130, [R1+0x154] ;  /* 0x0001540001827983 */ /* 0x001ee80000300800 */
[----:B------:R-:W3:Y:S04]  /*57c0*/  LDL.LU R131, [R1+0x158] ;  /* 0x0001580001837983 */ /* 0x000ee80000300800 */
[----:B-1----:R-:W3:Y:S04]  /*57d0*/  LDL.LU R128, [R1+0x14c] ;  /* 0x00014c0001807983 */ /* 0x002ee80000300800 */
[----:B------:R0:W5:Y:S04]  /*57e0*/  LDL.LU R245, [R1+0x398] ;  /* 0x0003980001f57983 */ /* 0x0001680000300800 */
[----:B----4-:R1:W-:Y:S04]  /*57f0*/  STS.U16 [R248+UR4+0x6000], R246 ;  /* 0x006000f6f8007988 */ /* 0x0103e80008000404 */
[----:B------:R4:W-:Y:S04]  /*5800*/  STS.U16 [R248+UR4+0x400], R119 ;  /* 0x00040077f8007988 */ /* 0x0009e80008000404 */
[----:B------:R0:W-:Y:S04]  /*5810*/  STS.U16 [R248+UR4+0x2400], R122 ;  /* 0x0024007af8007988 */ /* 0x0001e80008000404 */
[----:B-1----:R1:W5:Y:S04]  /*5820*/  LDL.LU R246, [R1+0x394] ;  /* 0x0003940001f67983 */ /* 0x0023680000300800 */
[----:B----4-:R-:W4:Y:S04]  /*5830*/  LDL.LU R119, [R1+0x390] ;  /* 0x0003900001777983 */ /* 0x010f280000300800 */
[----:B0-----:R-:W2:Y:S04]  /*5840*/  LDL.LU R122, [R1+0x38c] ;  /* 0x00038c00017a7983 */ /* 0x001ea80000300800 */
[----:B------:R0:W-:Y:S04]  /*5850*/  STS.U16 [R248+UR4+0x4400], R124 ;  /* 0x0044007cf8007988 */ /* 0x0001e80008000404 */
[----:B0-----:R-:W3:Y:S04]  /*5860*/  LDL.LU R124, [R1+0x388] ;  /* 0x00038800017c7983 */ /* 0x001ee80000300800 */
[----:B------:R-:W-:Y:S04]  /*5870*/  STS.U16 [R248+UR4+0x800], R125 ;  /* 0x0008007df8007988 */ /* 0x000fe80008000404 */
[----:B------:R0:W-:Y:S04]  /*5880*/  STS.U16 [R248+UR4+0x6400], R126 ;  /* 0x0064007ef8007988 */ /* 0x0001e80008000404 */
[----:B------:R-:W-:Y:S04]  /*5890*/  STS.U16 [R248+UR4+0xc00], R12 ;  /* 0x000c000cf8007988 */ /* 0x000fe80008000404 */
[----:B------:R-:W-:Y:S01]  /*58a0*/  STS.U16 [R248+UR4+0x2c00], R113 ;  /* 0x002c0071f8007988 */ /* 0x000fe20008000404 */
[----:B0-----:R-:W-:-:S03]  /*58b0*/  LOP3.LUT R126, R248, 0x10, RZ, 0x3c, !PT ;  /* 0x00000010f87e7812 */ /* 0x001fc600078e3cff */
[----:B------:R-:W-:Y:S04]  /*58c0*/  STS.U16 [R248+UR4+0x4c00], R112 ;  /* 0x004c0070f8007988 */ /* 0x000fe80008000404 */
[----:B------:R-:W-:Y:S04]  /*58d0*/  STS.U16 [R248+UR4+0x6c00], R103 ;  /* 0x006c0067f8007988 */ /* 0x000fe80008000404 */
[----:B----4-:R-:W-:Y:S04]  /*58e0*/  STS.U16 [R248+UR4+0x6800], R119 ;  /* 0x00680077f8007988 */ /* 0x010fe80008000404 */
[----:B--2---:R-:W-:Y:S04]  /*58f0*/  STS.U16 [R248+UR4+0x4800], R122 ;  /* 0x0048007af8007988 */ /* 0x004fe80008000404 */
[----:B---3--:R0:W-:Y:S04]  /*5900*/  STS.U16 [R248+UR4+0x2800], R124 ;  /* 0x0028007cf8007988 */ /* 0x0081e80008000404 */
[----:B0-----:R-:W2:Y:S04]  /*5910*/  LDL.LU R124, [R1+0x1a4] ;  /* 0x0001a400017c7983 */ /* 0x001ea80000300800 */
[----:B------:R-:W3:Y:S04]  /*5920*/  LDL.LU R125, [R1+0x1ac] ;  /* 0x0001ac00017d7983 */ /* 0x000ee80000300800 */
[----:B------:R-:W4:Y:S04]  /*5930*/  LDL.LU R122, [R1+0x1a8] ;  /* 0x0001a800017a7983 */ /* 0x000f280000300800 */
[----:B------:R-:W4:Y:S04]  /*5940*/  LDL.LU R119, [R1+0x1a0] ;  /* 0x0001a00001777983 */ /* 0x000f280000300800 */
[----:B------:R-:W4:Y:S04]  /*5950*/  LDL.LU R12, [R1+0x140] ;  /* 0x00014000010c7983 */ /* 0x000f280000300800 */
[----:B------:R-:W4:Y:S04]  /*5960*/  LDL.LU R113, [R1+0x148] ;  /* 0x0001480001717983 */ /* 0x000f280000300800 */
[----:B------:R-:W4:Y:S04]  /*5970*/  LDL.LU R112, [R1+0x144] ;  /* 0x0001440001707983 */ /* 0x000f280000300800 */
[----:B------:R-:W4:Y:S04]  /*5980*/  LDL.LU R103, [R1+0x13c] ;  /* 0x00013c0001677983 */ /* 0x000f280000300800 */
[----:B------:R0:W-:Y:S04]  /*5990*/  STS.U16 [R126+UR4+0x80], R247 ;  /* 0x000080f77e007988 */ /* 0x0001e80008000404 */
[----:B------:R1:W-:Y:S04]  /*59a0*/  STS.U16 [R126+UR4+0x2080], R120 ;  /* 0x002080787e007988 */ /* 0x0003e80008000404 */
[----:B------:R1:W-:Y:S04]  /*59b0*/  STS.U16 [R126+UR4+0x4080], R129 ;  /* 0x004080817e007988 */ /* 0x0003e80008000404 */
[----:B0-----:R0:W5:Y:S04]  /*59c0*/  LDL.LU R247, [R1+0x384] ;  /* 0x0003840001f77983 */ /* 0x0011680000300800 */
[----:B-1----:R-:W2:Y:S04]  /*59d0*/  LDL.LU R120, [R1+0x380] ;  /* 0x0003800001787983 */ /* 0x002ea80000300800 */
[----:B------:R-:W3:Y:S04]  /*59e0*/  LDL.LU R129, [R1+0x37c] ;  /* 0x00037c0001817983 */ /* 0x000ee80000300800 */
[----:B------:R1:W-:Y:S04]  /*59f0*/  STS.U16 [R126+UR4+0x6080], R132 ;  /* 0x006080847e007988 */ /* 0x0003e80008000404 */
[----:B------:R0:W-:Y:S04]  /*5a00*/  STS.U16 [R126+UR4+0x480], R133 ;  /* 0x000480857e007988 */ /* 0x0001e80008000404 */
[----:B------:R0:W-:Y:S04]  /*5a10*/  STS.U16 [R126+UR4+0x2480], R130 ;  /* 0x002480827e007988 */ /* 0x0001e80008000404 */
[----:B-1----:R1:W5:Y:S04]  /*5a20*/  LDL.LU R132, [R1+0x378] ;  /* 0x0003780001847983 */ /* 0x0023680000300800 */
[----:B0-----:R1:W5:Y:S04]  /*5a30*/  LDL.LU R133, [R1+0x374] ;  /* 0x0003740001857983 */ /* 0x0013680000300800 */
[----:B------:R1:W5:Y:S04]  /*5a40*/  LDL.LU R130, [R1+0x370] ;  /* 0x0003700001827983 */ /* 0x0003680000300800 */
[----:B------:R0:W-:Y:S04]  /*5a50*/  STS.U16 [R126+UR4+0x4480], R131 ;  /* 0x004480837e007988 */ /* 0x0001e80008000404 */
[----:B------:R1:W-:Y:S04]  /*5a60*/  STS.U16 [R126+UR4+0x6480], R128 ;  /* 0x006480807e007988 */ /* 0x0003e80008000404 */
[----:B0-----:R0:W5:Y:S04]  /*5a70*/  LDL.LU R131, [R1+0x36c] ;  /* 0x00036c0001837983 */ /* 0x0011680000300800 */
[----:B-1----:R-:W4:Y:S04]  /*5a80*/  LDL.LU R128, [R1+0x368] ;  /* 0x0003680001807983 */ /* 0x002f280000300800 */
[----:B----4-:R1:W-:Y:S04]  /*5a90*/  STS.U16 [R126+UR4+0x880], R128 ;  /* 0x000880807e007988 */ /* 0x0103e80008000404 */
[----:B---3--:R3:W-:Y:S04]  /*5aa0*/  STS.U16 [R126+UR4+0x2880], R129 ;  /* 0x002880817e007988 */ /* 0x0087e80008000404 */
[----:B--2---:R-:W-:Y:S04]  /*5ab0*/  STS.U16 [R126+UR4+0x4880], R120 ;  /* 0x004880787e007988 */ /* 0x004fe80008000404 */
[----:B-1----:R0:W5:Y:S04]  /*5ac0*/  LDL.LU R128, [R1+0x364] ;  /* 0x0003640001807983 */ /* 0x0021680000300800 */
[----:B---3--:R0:W5:Y:S04]  /*5ad0*/  LDL.LU R129, [R1+0x360] ;  /* 0x0003600001817983 */ /* 0x0081680000300800 */
[----:B------:R1:W-:Y:S04]  /*5ae0*/  STS.U16 [R126+UR4+0x6880], R118 ;  /* 0x006880767e007988 */ /* 0x0003e80008000404 */
[----:B------:R2:W-:Y:S04]  /*5af0*/  STS.U16 [R126+UR4+0xc80], R109 ;  /* 0x000c806d7e007988 */ /* 0x0005e80008000404 */
[----:B------:R3:W-:Y:S04]  /*5b00*/  STS.U16 [R126+UR4+0x2c80], R108 ;  /* 0x002c806c7e007988 */ /* 0x0007e80008000404 */
[----:B-1----:R-:W4:Y:S04]  /*5b10*/  LDL.LU R118, [R1+0x194] ;  /* 0x0001940001767983 */ /* 0x002f280000300800 */
[----:B--2---:R-:W2:Y:S04]  /*5b20*/  LDL.LU R109, [R1+0x198] ;  /* 0x00019800016d7983 */ /* 0x004ea80000300800 */
[----:B------:R1:W-:Y:S04]  /*5b30*/  STS.U16 [R126+UR4+0x4c80], R99 ;  /* 0x004c80637e007988 */ /* 0x0003e80008000404 */
[----:B---3--:R-:W3:Y:S04]  /*5b40*/  LDL.LU R108, [R1+0x19c] ;  /* 0x00019c00016c7983 */ /* 0x008ee80000300800 */
[----:B-1----:R-:W3:Y:S01]  /*5b50*/  LDL.LU R99, [R1+0x190] ;  /* 0x0001900001637983 */ /* 0x002ee20000300800 */
[----:B------:R-:W-:-:S03]  /*5b60*/  LOP3.LUT R120, R248, 0x20, RZ, 0x3c, !PT ;  /* 0x00000020f8787812 */ /* 0x000fc600078e3cff */
[----:B------:R1:W-:Y:S04]  /*5b70*/  STS.U16 [R126+UR4+0x6c80], R127 ;  /* 0x006c807f7e007988 */ /* 0x0003e80008000404 */
[----:B------:R0:W-:Y:S04]  /*5b80*/  STS.U16 [R120+UR4+0x100], R124 ;  /* 0x0001007c78007988 */ /* 0x0001e80008000404 */
[----:B------:R0:W-:Y:S04]  /*5b90*/  STS.U16 [R120+UR4+0x2100], R125 ;  /* 0x0021007d78007988 */ /* 0x0001e80008000404 */
[----:B------:R0:W-:Y:S04]  /*5ba0*/  STS.U16 [R120+UR4+0x4100], R122 ;  /* 0x0041007a78007988 */ /* 0x0001e80008000404 */
[----:B------:R0:W-:Y:S04]  /*5bb0*/  STS.U16 [R120+UR4+0x6100], R119 ;  /* 0x0061007778007988 */ /* 0x0001e80008000404 */
[----:B-1----:R1:W5:Y:S04]  /*5bc0*/  LDL.LU R126, [R1+0x35c] ;  /* 0x00035c00017e7983 */ /* 0x0023680000300800 */
[----:B------:R-:W-:Y:S04]  /*5bd0*/  STS.U16 [R120+UR4+0x500], R12 ;  /* 0x0005000c78007988 */ /* 0x000fe80008000404 */
[----:B------:R1:W5:Y:S04]  /*5be0*/  LDL.LU R127, [R1+0x358] ;  /* 0x00035800017f7983 */ /* 0x0003680000300800 */
[----:B------:R-:W-:Y:S04]  /*5bf0*/  STS.U16 [R120+UR4+0x2500], R113 ;  /* 0x0025007178007988 */ /* 0x000fe80008000404 */
[----:B0-----:R1:W5:Y:S04]  /*5c00*/  LDL.LU R124, [R1+0x354] ;  /* 0x00035400017c7983 */ /* 0x0013680000300800 */
[----:B------:R0:W-:Y:S04]  /*5c10*/  STS.U16 [R120+UR4+0x4500], R112 ;  /* 0x0045007078007988 */ /* 0x0001e80008000404 */
[----:B------:R1:W5:Y:S04]  /*5c20*/  LDL.LU R125, [R1+0x350] ;  /* 0x00035000017d7983 */ /* 0x0003680000300800 */
[----:B------:R-:W-:Y:S04]  /*5c30*/  STS.U16 [R120+UR4+0x6500], R103 ;  /* 0x0065006778007988 */ /* 0x000fe80008000404 */
[----:B------:R1:W5:Y:S04]  /*5c40*/  LDL.LU R122, [R1+0x34c] ;  /* 0x00034c00017a7983 */ /* 0x0003680000300800 */
[----:B------:R-:W-:Y:S04]  /*5c50*/  STS.U16 [R120+UR4+0x900], R97 ;  /* 0x0009006178007988 */ /* 0x000fe80008000404 */
[----:B------:R-:W3:Y:S04]  /*5c60*/  LDL.LU R119, [R1+0x138] ;  /* 0x0001380001777983 */ /* 0x000ee80000300800 */
[----:B------:R-:W-:Y:S04]  /*5c70*/  STS.U16 [R120+UR4+0x2900], R96 ;  /* 0x0029006078007988 */ /* 0x000fe80008000404 */
[----:B------:R-:W-:Y:S04]  /*5c80*/  STS.U16 [R120+UR4+0x4900], R93 ;  /* 0x0049005d78007988 */ /* 0x000fe80008000404 */
[----:B0-----:R-:W3:Y:S04]  /*5c90*/  LDL.LU R112, [R1+0x180] ;  /* 0x0001800001707983 */ /* 0x001ee80000300800 */
[----:B------:R0:W-:Y:S04]  /*5ca0*/  STS.U16 [R120+UR4+0x6900], R92 ;  /* 0x0069005c78007988 */ /* 0x0001e80008000404 */
[----:B------:R-:W3:Y:S01]  /*5cb0*/  LDL.LU R113, [R1+0x188] ;  /* 0x0001880001717983 */ /* 0x000ee20000300800 */
[----:B------:R-:W-:-:S03]  /*5cc0*/  LOP3.LUT R12, R248, 0x30, RZ, 0x3c, !PT ;  /* 0x00000030f80c7812 */ /* 0x000fc600078e3cff */
[----:B------:R1:W-:Y:S04]  /*5cd0*/  STS.U16 [R120+UR4+0xd00], R22 ;  /* 0x000d001678007988 */ /* 0x0003e80008000404 */
[----:B0-----:R-:W3:Y:S04]  /*5ce0*/  LDL.LU R92, [R1+0x184] ;  /* 0x00018400015c7983 */ /* 0x001ee80000300800 */
[----:B------:R-:W3:Y:S04]  /*5cf0*/  LDL.LU R93, [R1+0x17c] ;  /* 0x00017c00015d7983 */ /* 0x000ee80000300800 */
[----:B-1----:R-:W3:Y:S04]  /*5d00*/  LDL.LU R22, [R1+0x12c] ;  /* 0x00012c0001167983 */ /* 0x002ee80000300800 */
[----:B------:R-:W3:Y:S04]  /*5d10*/  LDL.LU R103, [R1+0x134] ;  /* 0x0001340001677983 */ /* 0x000ee80000300800 */
[----:B------:R-:W3:Y:S04]  /*5d20*/  LDL.LU R96, [R1+0x130] ;  /* 0x0001300001607983 */ /* 0x000ee80000300800 */
[----:B------:R-:W3:Y:S04]  /*5d30*/  LDL.LU R97, [R1+0x128] ;  /* 0x0001280001617983 */ /* 0x000ee80000300800 */
[----:B------:R0:W-:Y:S04]  /*5d40*/  STS.U16 [R120+UR4+0x2d00], R123 ;  /* 0x002d007b78007988 */ /* 0x0001e80008000404 */
[----:B------:R1:W-:Y:S04]  /*5d50*/  STS.U16 [R120+UR4+0x4d00], R7 ;  /* 0x004d000778007988 */ /* 0x0003e80008000404 */
[----:B------:R1:W-:Y:S04]  /*5d60*/  STS.U16 [R120+UR4+0x6d00], R121 ;  /* 0x006d007978007988 */ /* 0x0003e80008000404 */
[----:B0-----:R0:W5:Y:S04]  /*5d70*/  LDL.LU R123, [R1+0x348] ;  /* 0x00034800017b7983 */ /* 0x0011680000300800 */
[----:B-1----:R-:W3:Y:S04]  /*5d80*/  LDL.LU R7, [R1+0x344] ;  /* 0x0003440001077983 */ /* 0x002ee80000300800 */
[----:B------:R0:W5:Y:S04]  /*5d90*/  LDL.LU R120, [R1+0x340] ;  /* 0x0003400001787983 */ /* 0x0001680000300800 */
[----:B------:R0:W5:Y:S04]  /*5da0*/  LDL.LU R121, [R1+0x33c] ;  /* 0x00033c0001797983 */ /* 0x0001680000300800 */
[----:B----4-:R1:W-:Y:S04]  /*5db0*/  STS.U16 [R12+UR4+0x180], R118 ;  /* 0x000180760c007988 */ /* 0x0103e80008000404 */
[----:B--2---:R2:W-:Y:S04]  /*5dc0*/  STS.U16 [R12+UR4+0x2180], R109 ;  /* 0x0021806d0c007988 */ /* 0x0045e80008000404 */
[----:B-1----:R0:W5:Y:S04]  /*5dd0*/  LDL.LU R118, [R1+0x338] ;  /* 0x0003380001767983 */ /* 0x0021680000300800 */
[----:B--2---:R-:W2:Y:S04]  /*5de0*/  LDL.LU R109, [R1+0x334] ;  /* 0x00033400016d7983 */ /* 0x004ea80000300800 */
[----:B---3--:R1:W-:Y:S04]  /*5df0*/  STS.U16 [R12+UR4+0x4180], R108 ;  /* 0x0041806c0c007988 */ /* 0x0083e80008000404 */
[----:B------:R3:W-:Y:S04]  /*5e00*/  STS.U16 [R12+UR4+0x6180], R99 ;  /* 0x006180630c007988 */ /* 0x0007e80008000404 */
[----:B-1----:R-:W4:Y:S04]  /*5e10*/  LDL.LU R108, [R1+0x330] ;  /* 0x00033000016c7983 */ /* 0x002f280000300800 */
[----:B---3--:R-:W3:Y:S04]  /*5e20*/  LDL.LU R99, [R1+0x32c] ;  /* 0x00032c0001637983 */ /* 0x008ee80000300800 */
[----:B--2---:R-:W-:Y:S04]  /*5e30*/  STS.U16 [R12+UR4+0x580], R109 ;  /* 0x0005806d0c007988 */ /* 0x004fe80008000404 */
[----:B----4-:R-:W-:Y:S04]  /*5e40*/  STS.U16 [R12+UR4+0x2580], R108 ;  /* 0x0025806c0c007988 */ /* 0x010fe80008000404 */
[----:B---3--:R1:W-:Y:S04]  /*5e50*/  STS.U16 [R12+UR4+0x4580], R99 ;  /* 0x004580630c007988 */ /* 0x0083e80008000404 */
[----:B------:R2:W-:Y:S04]  /*5e60*/  STS.U16 [R12+UR4+0x6580], R119 ;  /* 0x006580770c007988 */ /* 0x0005e80008000404 */
[----:B------:R3:W-:Y:S04]  /*5e70*/  STS.U16 [R12+UR4+0x980], R6 ;  /* 0x000980060c007988 */ /* 0x0007e80008000404 */
[----:B-1----:R-:W4:Y:S04]  /*5e80*/  LDL.LU R99, [R1+0x170] ;  /* 0x0001700001637983 */ /* 0x002f280000300800 */
[----:B------:R-:W4:Y:S04]  /*5e90*/  LDL.LU R108, [R1+0x174] ;  /* 0x00017400016c7983 */ /* 0x000f280000300800 */
[----:B------:R-:W4:Y:S04]  /*5ea0*/  LDL.LU R109, [R1+0x178] ;  /* 0x00017800016d7983 */ /* 0x000f280000300800 */
[----:B------:R1:W-:Y:S04]  /*5eb0*/  STS.U16 [R12+UR4+0x2980], R13 ;  /* 0x0029800d0c007988 */ /* 0x0003e80008000404 */
[----:B--2---:R0:W5:Y:S04]  /*5ec0*/  LDL.LU R119, [R1+0x328] ;  /* 0x0003280001777983 */ /* 0x0041680000300800 */
[----:B------:R2:W-:Y:S04]  /*5ed0*/  STS.U16 [R12+UR4+0x4980], R116 ;  /* 0x004980740c007988 */ /* 0x0005e80008000404 */
[----:B---3--:R-:W3:Y:S04]  /*5ee0*/  LDL.LU R6, [R1+0x324] ;  /* 0x0003240001067983 */ /* 0x008ee80000300800 */
[----:B------:R0:W-:Y:S04]  /*5ef0*/  STS.U16 [R12+UR4+0x6980], R18 ;  /* 0x006980120c007988 */ /* 0x0001e80008000404 */
[----:B-1----:R-:W3:Y:S04]  /*5f00*/  LDL.LU R13, [R1+0x320] ;  /* 0x00032000010d7983 */ /* 0x002ee80000300800 */
[----:B--2---:R1:W5:Y:S01]  /*5f10*/  LDL.LU R116, [R1+0x31c] ;  /* 0x00031c0001747983 */ /* 0x0043620000300800 */
[----:B0-----:R-:W-:-:S03]  /*5f20*/  LOP3.LUT R18, R248, 0x40, RZ, 0x3c, !PT ;  /* 0x00000040f8127812 */ /* 0x001fc600078e3cff */
[----:B------:R0:W-:Y:S04]  /*5f30*/  STS.U16 [R12+UR4+0xd80], R117 ;  /* 0x000d80750c007988 */ /* 0x0001e80008000404 */
[----:B------:R2:W-:Y:S04]  /*5f40*/  STS.U16 [R12+UR4+0x2d80], R114 ;  /* 0x002d80720c007988 */ /* 0x0005e80008000404 */
[----:B------:R1:W-:Y:S04]  /*5f50*/  STS.U16 [R12+UR4+0x4d80], R115 ;  /* 0x004d80730c007988 */ /* 0x0003e80008000404 */
[----:B0-----:R0:W5:Y:S04]  /*5f60*/  LDL.LU R117, [R1+0x318] ;  /* 0x0003180001757983 */ /* 0x0011680000300800 */
[----:B--2---:R0:W5:Y:S04]  /*5f70*/  LDL.LU R114, [R1+0x314] ;  /* 0x0003140001727983 */ /* 0x0041680000300800 */
[----:B-1----:R0:W5:Y:S04]  /*5f80*/  LDL.LU R115, [R1+0x310] ;  /* 0x0003100001737983 */ /* 0x0021680000300800 */
[----:B------:R1:W-:Y:S04]  /*5f90*/  STS.U16 [R12+UR4+0x6d80], R23 ;  /* 0x006d80170c007988 */ /* 0x0003e80008000404 */
[----:B------:R2:W-:Y:S04]  /*5fa0*/  STS.U16 [R18+UR4+0x200], R112 ;  /* 0x0002007012007988 */ /* 0x0005e80008000404 */
[----:B------:R0:W-:Y:S04]  /*5fb0*/  STS.U16 [R18+UR4+0x2200], R113 ;  /* 0x0022007112007988 */ /* 0x0001e80008000404 */
[----:B-1----:R-:W3:Y:S04]  /*5fc0*/  LDL.LU R12, [R1+0x30c] ;  /* 0x00030c00010c7983 */ /* 0x002ee80000300800 */
[----:B------:R-:W3:Y:S04]  /*5fd0*/  LDL.LU R23, [R1+0x308] ;  /* 0x0003080001177983 */ /* 0x000ee80000300800 */
[----:B--2---:R1:W5:Y:S04]  /*5fe0*/  LDL.LU R112, [R1+0x304] ;  /* 0x0003040001707983 */ /* 0x0043680000300800 */
[----:B------:R2:W-:Y:S04]  /*5ff0*/  STS.U16 [R18+UR4+0x4200], R92 ;  /* 0x0042005c12007988 */ /* 0x0005e80008000404 */
[----:B0-----:R1:W5:Y:S04]  /*6000*/  LDL.LU R113, [R1+0x300] ;  /* 0x0003000001717983 */ /* 0x0013680000300800 */
[----:B------:R0:W-:Y:S04]  /*6010*/  STS.U16 [R18+UR4+0x6200], R93 ;  /* 0x0062005d12007988 */ /* 0x0001e80008000404 */
[----:B--2---:R-:W2:Y:S04]  /*6020*/  LDL.LU R92, [R1+0x2fc] ;  /* 0x0002fc00015c7983 */ /* 0x004ea80000300800 */
[----:B------:R1:W-:Y:S04]  /*6030*/  STS.U16 [R18+UR4+0x600], R22 ;  /* 0x0006001612007988 */ /* 0x0003e80008000404 */
[----:B0-----:R-:W3:Y:S04]  /*6040*/  LDL.LU R93, [R1+0x2f8] ;  /* 0x0002f800015d7983 */ /* 0x001ee80000300800 */
[----:B------:R0:W-:Y:S04]  /*6050*/  STS.U16 [R18+UR4+0x2600], R103 ;  /* 0x0026006712007988 */ /* 0x0001e80008000404 */
[----:B-1----:R-:W3:Y:S04]  /*6060*/  LDL.LU R22, [R1+0x2f4] ;  /* 0x0002f40001167983 */ /* 0x002ee80000300800 */
[----:B------:R1:W-:Y:S04]  /*6070*/  STS.U16 [R18+UR4+0x4600], R96 ;  /* 0x0046006012007988 */ /* 0x0003e80008000404 */
[----:B0-----:R-:W2:Y:S04]  /*6080*/  LDL.LU R103, [R1+0x2f0] ;  /* 0x0002f00001677983 */ /* 0x001ea80000300800 */
[----:B------:R0:W-:Y:S04]  /*6090*/  STS.U16 [R18+UR4+0x6600], R97 ;  /* 0x0066006112007988 */ /* 0x0001e80008000404 */
[----:B-1----:R-:W3:Y:S04]  /*60a0*/  LDL.LU R96, [R1+0x2ec] ;  /* 0x0002ec0001607983 */ /* 0x002ee80000300800 */
[----:B------:R1:W-:Y:S04]  /*60b0*/  STS.U16 [R18+UR4+0xa00], R102 ;  /* 0x000a006612007988 */ /* 0x0003e80008000404 */
[----:B0-----:R-:W2:Y:S04]  /*60c0*/  LDL.LU R97, [R1+0x2e8] ;  /* 0x0002e80001617983 */ /* 0x001ea80000300800 */
[----:B------:R0:W-:Y:S04]  /*60d0*/  STS.U16 [R18+UR4+0x2a00], R19 ;  /* 0x002a001312007988 */ /* 0x0001e80008000404 */
[----:B-1----:R-:W2:Y:S04]  /*60e0*/  LDL.LU R102, [R1+0x2e4] ;  /* 0x0002e40001667983 */ /* 0x002ea80000300800 */
[----:B------:R1:W-:Y:S04]  /*60f0*/  STS.U16 [R18+UR4+0x4a00], R16 ;  /* 0x004a001012007988 */ /* 0x0003e80008000404 */
[----:B0-----:R-:W2:Y:S04]  /*6100*/  LDL.LU R19, [R1+0x2e0] ;  /* 0x0002e00001137983 */ /* 0x001ea80000300800 */
[----:B------:R-:W-:Y:S04]  /*6110*/  STS.U16 [R18+UR4+0x6a00], R94 ;  /* 0x006a005e12007988 */ /* 0x000fe80008000404 */
[----:B-1----:R-:W2:Y:S04]  /*6120*/  LDL.LU R16, [R1+0x2dc] ;  /* 0x0002dc0001107983 */ /* 0x002ea80000300800 */
[----:B------:R0:W-:Y:S04]  /*6130*/  STS.U16 [R18+UR4+0xe00], R110 ;  /* 0x000e006e12007988 */ /* 0x0001e80008000404 */
[----:B------:R1:W-:Y:S04]  /*6140*/  STS.U16 [R18+UR4+0x2e00], R111 ;  /* 0x002e006f12007988 */ /* 0x0003e80008000404 */
[----:B------:R1:W-:Y:S04]  /*6150*/  STS.U16 [R18+UR4+0x4e00], R17 ;  /* 0x004e001112007988 */ /* 0x0003e80008000404 */
[----:B0-----:R0:W5:Y:S04]  /*6160*/  LDL.LU R110, [R1+0x2d8] ;  /* 0x0002d800016e7983 */ /* 0x0011680000300800 */
[----:B-1----:R0:W5:Y:S04]  /*6170*/  LDL.LU R111, [R1+0x2d4] ;  /* 0x0002d400016f7983 */ /* 0x0021680000300800 */
[----:B------:R-:W2:Y:S04]  /*6180*/  LDL.LU R17, [R1+0x2d0] ;  /* 0x0002d00001117983 */ /* 0x000ea80000300800 */
[----:B------:R1:W-:Y:S04]  /*6190*/  STS.U16 [R18+UR4+0x6e00], R251 ;  /* 0x006e00fb12007988 */ /* 0x0003e80008000404 */
[----:B-1----:R-:W2:Y:S04]  /*61a0*/  LDL.LU R18, [R1+0x2cc] ;  /* 0x0002cc0001127983 */ /* 0x002ea80000300800 */
[----:B------:R-:W3:Y:S01]  /*61b0*/  LDL.LU R251, [R1+0x16c] ;  /* 0x00016c0001fb7983 */ /* 0x000ee20000300800 */
[----:B------:R-:W-:-:S05]  /*61c0*/  LOP3.LUT R94, R248, 0x50, RZ, 0x3c, !PT ;  /* 0x00000050f85e7812 */ /* 0x000fca00078e3cff */
[----:B----4-:R1:W-:Y:S04]  /*61d0*/  STS.U16 [R94+UR4+0x280], R99 ;  /* 0x000280635e007988 */ /* 0x0103e80008000404 */
[----:B------:R4:W-:Y:S04]  /*61e0*/  STS.U16 [R94+UR4+0x2280], R108 ;  /* 0x0022806c5e007988 */ /* 0x0009e80008000404 */
[----:B------:R0:W-:Y:S04]  /*61f0*/  STS.U16 [R94+UR4+0x4280], R109 ;  /* 0x0042806d5e007988 */ /* 0x0001e80008000404 */
[----:B-1----:R-:W2:Y:S04]  /*6200*/  LDL.LU R99, [R1+0x2c8] ;  /* 0x0002c80001637983 */ /* 0x002ea80000300800 */
[----:B----4-:R1:W5:Y:S04]  /*6210*/  LDL.LU R108, [R1+0x2c4] ;  /* 0x0002c400016c7983 */ /* 0x0103680000300800 */
[----:B0-----:R1:W5:Y:S04]  /*6220*/  LDL.LU R109, [R1+0x2c0] ;  /* 0x0002c000016d7983 */ /* 0x0013680000300800 */
[----:B---3--:R-:W-:Y:S04]  /*6230*/  STS.U16 [R94+UR4+0x6280], R251 ;  /* 0x006280fb5e007988 */ /* 0x008fe80008000404 */
[----:B------:R0:W-:Y:S04]  /*6240*/  STS.U16 [R94+UR4+0x680], R96 ;  /* 0x000680605e007988 */ /* 0x0001e80008000404 */
[----:B--2---:R2:W-:Y:S04]  /*6250*/  STS.U16 [R94+UR4+0x2680], R97 ;  /* 0x002680615e007988 */ /* 0x0045e80008000404 */
[----:B------:R3:W-:Y:S04]  /*6260*/  STS.U16 [R94+UR4+0x4680], R102 ;  /* 0x004680665e007988 */ /* 0x0007e80008000404 */
[----:B0-----:R-:W4:Y:S04]  /*6270*/  LDL.LU R96, [R1+0x2bc] ;  /* 0x0002bc0001607983 */ /* 0x001f280000300800 */
[----:B--2---:R-:W2:Y:S04]  /*6280*/  LDL.LU R97, [R1+0x2b8] ;  /* 0x0002b80001617983 */ /* 0x004ea80000300800 */
[----:B---3--:R1:W5:Y:S04]  /*6290*/  LDL.LU R102, [R1+0x2b4] ;  /* 0x0002b40001667983 */ /* 0x0083680000300800 */
[----:B------:R0:W-:Y:S04]  /*62a0*/  STS.U16 [R94+UR4+0x6680], R103 ;  /* 0x006680675e007988 */ /* 0x0001e80008000404 */
[----:B------:R3:W-:Y:S04]  /*62b0*/  STS.U16 [R94+UR4+0xa80], R98 ;  /* 0x000a80625e007988 */ /* 0x0007e80008000404 */
[----:B0-----:R1:W5:Y:S04]  /*62c0*/  LDL.LU R103, [R1+0x2b0] ;  /* 0x0002b00001677983 */ /* 0x0013680000300800 */
[----:B---3--:R-:W3:Y:S01]  /*62d0*/  LDL.LU R98, [R1+0x2a0] ;  /* 0x0002a00001627983 */ /* 0x008ee20000300800 */
[----:B------:R-:W-:-:S03]  /*62e0*/  LOP3.LUT R251, R248, 0x60, RZ, 0x3c, !PT ;  /* 0x00000060f8fb7812 */ /* 0x000fc600078e3cff */
[----:B------:R0:W-:Y:S04]  /*62f0*/  STS.U16 [R94+UR4+0x2a80], R104 ;  /* 0x002a80685e007988 */ /* 0x0001e80008000404 */
[----:B------:R1:W-:Y:S04]  /*6300*/  STS.U16 [R94+UR4+0x4a80], R105 ;  /* 0x004a80695e007988 */ /* 0x0003e80008000404 */
[----:B------:R1:W-:Y:S04]  /*6310*/  STS.U16 [R94+UR4+0x6a80], R106 ;  /* 0x006a806a5e007988 */ /* 0x0003e80008000404 */
[----:B0-----:R0:W5:Y:S04]  /*6320*/  LDL.LU R104, [R1+0x29c] ;  /* 0x00029c0001687983 */ /* 0x0011680000300800 */
[----:B-1----:R0:W5:Y:S04]  /*6330*/  LDL.LU R105, [R1+0x298] ;  /* 0x0002980001697983 */ /* 0x0021680000300800 */
[----:B------:R0:W5:Y:S04]  /*6340*/  LDL.LU R106, [R1+0x294] ;  /* 0x00029400016a7983 */ /* 0x0001680000300800 */
[----:B------:R1:W-:Y:S04]  /*6350*/  STS.U16 [R94+UR4+0xe80], R107 ;  /* 0x000e806b5e007988 */ /* 0x0003e80008000404 */
[----:B------:R0:W-:Y:S04]  /*6360*/  STS.U16 [R94+UR4+0x2e80], R100 ;  /* 0x002e80645e007988 */ /* 0x0001e80008000404 */
[----:B------:R0:W-:Y:S04]  /*6370*/  STS.U16 [R94+UR4+0x4e80], R101 ;  /* 0x004e80655e007988 */ /* 0x0001e80008000404 */
[----:B-1----:R1:W5:Y:S04]  /*6380*/  LDL.LU R107, [R1+0x290] ;  /* 0x00029000016b7983 */ /* 0x0023680000300800 */
[----:B0-----:R1:W5:Y:S04]  /*6390*/  LDL.LU R100, [R1+0x28c] ;  /* 0x00028c0001647983 */ /* 0x0013680000300800 */
[----:B------:R1:W5:Y:S04]  /*63a0*/  LDL.LU R101, [R1+0x288] ;  /* 0x0002880001657983 */ /* 0x0003680000300800 */
[----:B------:R0:W-:Y:S04]  /*63b0*/  STS.U16 [R94+UR4+0x6e80], R95 ;  /* 0x006e805f5e007988 */ /* 0x0001e80008000404 */
[----:B------:R-:W-:Y:S04]  /*63c0*/  STS.U16 [R251+UR4+0x700], R92 ;  /* 0x0007005cfb007988 */ /* 0x000fe80008000404 */
[----:B0-----:R1:W5:Y:S04]  /*63d0*/  LDL.LU R94, [R1+0x284] ;  /* 0x00028400015e7983 */ /* 0x0013680000300800 */
[----:B------:R1:W5:Y:S04]  /*63e0*/  LDL.LU R95, [R1+0x280] ;  /* 0x00028000015f7983 */ /* 0x0003680000300800 */
[----:B------:R-:W-:Y:S04]  /*63f0*/  STS.U16 [R251+UR4+0x6300], R99 ;  /* 0x00630063fb007988 */ /* 0x000fe80008000404 */
[----:B------:R-:W-:Y:S04]  /*6400*/  STS.U16 [R251+UR4+0x2700], R93 ;  /* 0x0027005dfb007988 */ /* 0x000fe80008000404 */
[----:B------:R-:W-:Y:S04]  /*6410*/  STS.U16 [R251+UR4+0x4700], R22 ;  /* 0x00470016fb007988 */ /* 0x000fe80008000404 */
[----:B------:R-:W-:Y:S01]  /*6420*/  STS.U16 [R251+UR4+0x6700], R23 ;  /* 0x00670017fb007988 */ /* 0x000fe20008000404 */
[----:B------:R-:W-:-:S03]  /*6430*/  LOP3.LUT R248, R248, 0x70, RZ, 0x3c, !PT ;  /* 0x00000070f8f87812 */ /* 0x000fc600078e3cff */
[----:B------:R-:W-:Y:S04]  /*6440*/  STS.U16 [R251+UR4+0xb00], R88 ;  /* 0x000b0058fb007988 */ /* 0x000fe80008000404 */
[----:B------:R-:W-:Y:S04]  /*6450*/  STS.U16 [R251+UR4+0x2b00], R89 ;  /* 0x002b0059fb007988 */ /* 0x000fe80008000404 */
[----:B------:R-:W-:Y:S04]  /*6460*/  STS.U16 [R251+UR4+0x4b00], R90 ;  /* 0x004b005afb007988 */ /* 0x000fe80008000404 */
[----:B------:R-:W-:Y:S04]  /*6470*/  STS.U16 [R251+UR4+0x6b00], R91 ;  /* 0x006b005bfb007988 */ /* 0x000fe80008000404 */
[----:B------:R-:W-:Y:S04]  /*6480*/  STS.U16 [R251+UR4+0xf00], R20 ;  /* 0x000f0014fb007988 */ /* 0x000fe80008000404 */
[----:B------:R-:W-:Y:S04]  /*6490*/  STS.U16 [R251+UR4+0x2f00], R21 ;  /* 0x002f0015fb007988 */ /* 0x000fe80008000404 */
[----:B------:R-:W-:Y:S04]  /*64a0*/  STS.U16 [R251+UR4+0x4f00], R14 ;  /* 0x004f000efb007988 */ /* 0x000fe80008000404 */
[----:B------:R-:W-:Y:S04]  /*64b0*/  STS.U16 [R251+UR4+0x6f00], R15 ;  /* 0x006f000ffb007988 */ /* 0x000fe80008000404 */
[----:B----4-:R0:W-:Y:S04]  /*64c0*/  STS.U16 [R251+UR4+0x300], R96 ;  /* 0x00030060fb007988 */ /* 0x0101e80008000404 */
[----:B--2---:R2:W-:Y:S04]  /*64d0*/  STS.U16 [R251+UR4+0x2300], R97 ;  /* 0x00230061fb007988 */ /* 0x0045e80008000404 */
[----:B0-----:R1:W5:Y:S04]  /*64e0*/  LDL.LU R96, [R1+0x27c] ;  /* 0x00027c0001607983 */ /* 0x0013680000300800 */
[----:B--2---:R1:W5:Y:S04]  /*64f0*/  LDL.LU R97, [R1+0x278] ;  /* 0x0002780001617983 */ /* 0x0043680000300800 */
[----:B---3--:R0:W-:Y:S04]  /*6500*/  STS.U16 [R251+UR4+0x4300], R98 ;  /* 0x00430062fb007988 */ /* 0x0081e80008000404 */
[----:B0-----:R1:W5:Y:S04]  /*6510*/  LDL.LU R98, [R1+0x274] ;  /* 0x0002740001627983 */ /* 0x0013680000300800 */
[----:B------:R1:W5:Y:S04]  /*6520*/  LDL.LU R99, [R1+0x270] ;  /* 0x0002700001637983 */ /* 0x0003680000300800 */
        /* <DEDUP_REMOVED lines=12> */
[----:B------:R0:W-:Y:S04]  /*65f0*/  STS.U16 [R248+UR4+0x380], R16 ;  /* 0x00038010f8007988 */ /* 0x0001e80008000404 */
[----:B------:R2:W-:Y:S04]  /*6600*/  STS.U16 [R248+UR4+0x2380], R17 ;  /* 0x00238011f8007988 */ /* 0x0005e80008000404 */
[----:B------:R3:W-:Y:S04]  /*6610*/  STS.U16 [R248+UR4+0x4380], R18 ;  /* 0x00438012f8007988 */ /* 0x0007e80008000404 */
[----:B0-----:R1:W5:Y:S04]  /*6620*/  LDL.LU R16, [R1+0x23c] ;  /* 0x00023c0001107983 */ /* 0x0013680000300800 */
[----:B--2---:R1:W5:Y:S04]  /*6630*/  LDL.LU R17, [R1+0x238] ;  /* 0x0002380001117983 */ /* 0x0043680000300800 */
[----:B---3--:R1:W5:Y:S04]  /*6640*/  LDL.LU R18, [R1+0x234] ;  /* 0x0002340001127983 */ /* 0x0083680000300800 */
        /* <DEDUP_REMOVED lines=26> */
[----:B0-----:R1:W5:Y:S04]  /*67f0*/  LDL.LU R143, [R1+0x200] ;  /* 0x00020000018f7983 */ /* 0x0013680000300800 */
[----:B------:R-:W3:Y:S04]  /*6800*/  LDL.LU R248, [R1+0x1c4] ;  /* 0x0001c40001f87983 */ /* 0x000ee80000300800 */
[----:B--2---:R-:W2:Y:S01]  /*6810*/  LDL.LU R3, [R1+0x1cc] ;  /* 0x0001cc0001037983 */ /* 0x004ea20000300800 */
[----:B------:R-:W-:-:S03]  /*6820*/  LOP3.LUT R251, R249, 0x20, RZ, 0x3c, !PT ;  /* 0x00000020f9fb7812 */ /* 0x000fc600078e3cff */
[----:B------:R0:W-:Y:S04]  /*6830*/  STS.U16 [R249+UR4+0x8200], R250 ;  /* 0x008200faf9007988 */ /* 0x0001e80008000404 */
[----:B------:R4:W-:Y:S04]  /*6840*/  STS.U16 [R251+UR4+0x8100], R2 ;  /* 0x00810002fb007988 */ /* 0x0009e80008000404 */
[----:B------:R1:W-:Y:S01]  /*6850*/  STS.U16 [R251+UR4+0x8300], R252 ;  /* 0x008300fcfb007988 */ /* 0x0003e20008000404 */
[----:B------:R0:W-:Y:S06]  /*6860*/  MEMBAR.ALL.CTA ;  /* 0x0000000000007992 */ /* 0x0001ec0000008000 */
[----:B0-----:R-:W0:Y:S01]  /*6870*/  FENCE.VIEW.ASYNC.S ;  /* 0x00000000000073c6 */ /* 0x001e220000000000 */
[----:B------:R-:W-:Y:S01]  /*6880*/  UMOV UR12, UR5 ;  /* 0x00000005000c7c82 */ /* 0x000fe20008000000 */
[----:B------:R-:W-:Y:S01]  /*6890*/  UMOV UR13, 0x40000040 ;  /* 0x40000040000d7882 */ /* 0x000fe20000000000 */
[----:B------:R-:W-:Y:S01]  /*68a0*/  UIADD3.64 UR48, UR8, 0x80, URZ ;  /* 0x0000008008307897 */ /* 0x000fe2000fffe03f */
[----:B------:R-:W3:Y:S01]  /*68b0*/  LDL.LU R250, [R1+0x1d0] ;  /* 0x0001d00001fa7983 */ /* 0x000ee20000300800 */
[----:B------:R-:W-:Y:S01]  /*68c0*/  UMOV UR50, UR14 ;  /* 0x0000000e00327c82 */ /* 0x000fe20008000000 */
[----:B------:R-:W-:-:S02]  /*68d0*/  UMOV UR51, UR15 ;  /* 0x0000000f00337c82 */ /* 0x000fc40008000000 */
[----:B------:R-:W3:Y:S04]  /*68e0*/  LDL.LU R249, [R1+0x1c8] ;  /* 0x0001c80001f97983 */ /* 0x000ee80000300800 */
[----:B----4-:R-:W4:Y:S04]  /*68f0*/  LDL.LU R2, [R1+0x1d4] ;  /* 0x0001d40001027983 */ /* 0x010f280000300800 */
[----:B-1----:R-:W3:Y:S01]  /*6900*/  LDL.LU R251, [R1+0x1d8] ;  /* 0x0001d80001fb7983 */ /* 0x002ee20000300800 */
[----:B0-----:R-:W-:Y:S06]  /*6910*/  BAR.SYNC.DEFER_BLOCKING 0x0 ;  /* 0x0000000000007b1d */ /* 0x001fec0000010000 */
[----:B------:R-:W-:-:S06]  /*6920*/  WARPGROUP.ARRIVE ;  /* 0x00000000000079c5 */ /* 0x000fcc0000000000 */
[----:B------:R-:W-:Y:S01]  /*6930*/  HGMMA.64x16x16.F32 R80, gdesc[UR12].tnspA, R80 ;  /* 0x202000000c5079f0 */ /* 0x000fe20008700850 */
[----:B------:R-:W-:Y:S02]  /*6940*/  UIADD3.64 UR52, UR8, 0x100, URZ ;  /* 0x0000010008347897 */ /* 0x000fe4000fffe03f */
[----:B------:R-:W-:Y:S01]  /*6950*/  UIADD3.64 UR56, UR8, 0x180, URZ ;  /* 0x0000018008387897 */ /* 0x000fe2000fffe03f */
[----:B------:R-:W-:Y:S01]  /*6960*/  UMOV UR54, UR10 ;  /* 0x0000000a00367c82 */ /* 0x000fe20008000000 */
        /* <DEDUP_REMOVED lines=19> */
[----:B------:R-:W-:Y:S01]  /*6aa0*/  ULDC UR12, c[0x0][0x238] ;  /* 0x00008e00000c7ab9 */ /* 0x000fe20000000800 */
[----:B------:R-:W-:Y:S04]  /*6ab0*/  HGMMA.64x16x16.F32 R80, gdesc[UR8].tnspA, R80 ;  /* 0x20200000085079f0 */ /* 0x000fe80008700850 */
[----:B------:R-:W-:Y:S04]  /*6ac0*/  HGMMA.64x16x16.F32 R72, gdesc[UR48].tnspA, R72 ;  /* 0x20200000304879f0 */ /* 0x000fe80008700848 */
[----:B------:R-:W-:Y:S04]  /*6ad0*/  HGMMA.64x16x16.F32 R72, gdesc[UR52].tnspA, R72 ;  /* 0x20200000344879f0 */ /* 0x000fe80008700848 */
[----:B------:R-:W-:Y:S04]  /*6ae0*/  HGMMA.64x16x16.F32 R64, gdesc[UR56].tnspA, R64 ;  /* 0x20200000384079f0 */ /* 0x000fe80008700840 */
[----:B------:R-:W-:Y:S04]  /*6af0*/  HGMMA.64x16x16.F32 R64, gdesc[UR16].tnspA, R64 ;  /* 0x20200000104079f0 */ /* 0x000fe80008700840 */
[----:B------:R-:W-:Y:S04]  /*6b00*/  HGMMA.64x16x16.F32 R56, gdesc[UR20].tnspA, R56 ;  /* 0x20200000143879f0 */ /* 0x000fe80008700838 */
[----:B------:R-:W-:Y:S04]  /*6b10*/  HGMMA.64x16x16.F32 R56, gdesc[UR24].tnspA, R56 ;  /* 0x20200000183879f0 */ /* 0x000fe80008700838 */
[----:B------:R-:W-:Y:S01]  /*6b20*/  HGMMA.64x16x16.F32 R48, gdesc[UR28].tnspA, R48 ;  /* 0x202000001c3079f0 */ /* 0x000fe20008700830 */
[----:B--2---:R-:W-:-:S02]  /*6b30*/  R2UR UR52, R3 ;  /* 0x00000000033472ca */ /* 0x004fc400000e0000 */
[----:B------:R-:W2:Y:S01]  /*6b40*/  LDL.LU R3, [R1+0x18c] ;  /* 0x00018c0001037983 */ /* 0x000ea20000300800 */
[----:B------:R-:W-:Y:S04]  /*6b50*/  HGMMA.64x16x16.F32 R48, gdesc[UR32].tnspA, R48 ;  /* 0x20200000203079f0 */ /* 0x000fe80008700830 */
[----:B------:R-:W-:Y:S01]  /*6b60*/  HGMMA.64x16x16.F32 R40, gdesc[UR36].tnspA, R40 ;  /* 0x20200000242879f0 */ /* 0x000fe20008700828 */
[----:B---3--:R-:W-:Y:S02]  /*6b70*/  R2UR UR49, R251 ;  /* 0x00000000fb3172ca */ /* 0x008fe400000e0000 */
[----:B----4-:R-:W-:Y:S02]  /*6b80*/  R2UR UR48, R2 ;  /* 0x00000000023072ca */ /* 0x010fe400000e0000 */
[----:B------:R-:W-:Y:S01]  /*6b90*/  R2UR UR53, R250 ;  /* 0x00000000fa3572ca */ /* 0x000fe200000e0000 */
[----:B------:R-:W-:Y:S01]  /*6ba0*/  UMOV UR50, UR10 ;  /* 0x0000000a00327c82 */ /* 0x000fe20008000000 */
[----:B------:R-:W-:Y:S01]  /*6bb0*/  UMOV UR51, UR11 ;  /* 0x0000000b00337c82 */ /* 0x000fe20008000000 */
[----:B------:R-:W-:Y:S01]  /*6bc0*/  UMOV UR54, UR14 ;  /* 0x0000000e00367c82 */ /* 0x000fe20008000000 */
[----:B------:R-:W-:Y:S01]  /*6bd0*/  UMOV UR55, UR15 ;  /* 0x0000000f00377c82 */ /* 0x000fe20008000000 */
[----:B------:R-:W-:-:S02]  /*6be0*/  R2UR UR57, R249 ;  /* 0x00000000f93972ca */ /* 0x000fc400000e0000 */
[----:B------:R-:W-:Y:S01]  /*6bf0*/  R2UR UR56, R248 ;  /* 0x00000000f83872ca */ /* 0x000fe200000e0000 */
[----:B------:R-:W-:Y:S01]  /*6c00*/  UMOV UR58, UR10 ;  /* 0x0000000a003a7c82 */ /* 0x000fe20008000000 */
[----:B------:R-:W-:Y:S01]  /*6c10*/  UMOV UR59, UR11 ;  /* 0x0000000b003b7c82 */ /* 0x000fe20008000000 */
[----:B------:R-:W0:Y:S01]  /*6c20*/  LDC R2, c[0x0][0x23c] ;  /* 0x00008f00ff027b82 */ /* 0x000e220000000800 */
[----:B------:R-:W-:Y:S04]  /*6c30*/  HGMMA.64x16x16.F32 R40, gdesc[UR40].tnspA, R40 ;  /* 0x20200000282879f0 */ /* 0x000fe80008700828 */
[----:B------:R-:W-:Y:S04]  /*6c40*/  HGMMA.64x16x16.F32 R32, gdesc[UR44].tnspA, R32 ;  /* 0x202000002c2079f0 */ /* 0x000fe80008700820 */
[----:B------:R-:W-:Y:S04]  /*6c50*/  HGMMA.64x16x16.F32 R32, gdesc[UR48].tnspA, R32 ;  /* 0x20200000302079f0 */ /* 0x000fe80008700820 */
[----:B------:R-:W-:Y:S01]  /*6c60*/  HGMMA.64x16x16.F32 R24, gdesc[UR52].tnspA, R24 ;  /* 0x20200000341879f0 */ /* 0x000fe20008700818 */
[----:B0-----:R-:W-:Y:S01]  /*6c70*/  IMAD.SHL.U32 R2, R2, 0x20, RZ ;  /* 0x0000002002027824 */ /* 0x001fe200078e00ff */
[----:B------:R-:W-:-:S02]  /*6c80*/  USHF.L.U32 UR12, UR12, 0x5, URZ ;  /* 0x000000050c0c7899 */ /* 0x000fc4000800063f */
[----:B------:R-:W-:Y:S01]  /*6c90*/  HGMMA.64x16x16.F32 R24, gdesc[UR56].tnspA, R24, gsb0 ;  /* 0x20200000381879f0 */ /* 0x000fe20008000818 */
[----:B------:R-:W-:Y:S01]  /*6ca0*/  IMAD.WIDE R134, R2, 0x2, R134 ;  /* 0x0000000202867825 */ /* 0x000fe200078e0286 */
[----:B------:R-:W-:-:S03]  /*6cb0*/  UIMAD.WIDE UR60, UR12, 0x2, UR60 ;  /* 0x000000020c3c78a5 */ /* 0x000fc6000f8e023c */
[----:B------:R-:W-:Y:S02]  /*6cc0*/  IMAD.MOV.U32 R252, RZ, RZ, R134 ;  /* 0x000000fffffc7224 */ /* 0x000fe400078e0086 */
[----:B------:R-:W-:Y:S02]  /*6cd0*/  IMAD.MOV.U32 R250, RZ, RZ, R135 ;  /* 0x000000fffffa7224 */ /* 0x000fe400078e0087 */
[----:B------:R-:W-:Y:S01]  /*6ce0*/  VIADD R0, R0, 0xffffffe0 ;  /* 0xffffffe000007836 */ /* 0x000fe20000000000 */
[----:B------:R-:W-:Y:S02]  /*6cf0*/  WARPGROUP.DEPBAR.LE gsb0, 0x0 ;  /* 0x00008000000079c5 */ /* 0x000fe40000010000 */
[----:B--2---:R-:W-:-:S05]  /*6d00*/  VIADD R3, R3, 0xffffffff ;  /* 0xffffffff03037836 */ /* 0x004fca0000000000 */
[----:B------:R0:W-:Y:S01]  /*6d10*/  STL [R1+0x18c], R3 ;  /* 0x00018c0301007387 */ /* 0x0001e20000100800 */
[----:B------:R-:W-:-:S13]  /*6d20*/  ISETP.NE.U32.AND P0, PT, R3, RZ, PT ;  /* 0x000000ff0300720c */ /* 0x000fda0003f05070 */
[----:B0-----:R-:W-:Y:S05]  /*6d30*/  @P0 BRA `(.L_x_1) ;  /* 0xffffffb000a00947 */ /* 0x001fea000383ffff */
[----:B-----5:R-:W-:Y:S02]  /*6d40*/  F2FP.F16.F32.PACK_AB R95, R63, R79 ;  /* 0x0000004f3f5f723e */ /* 0x020fe400000000ff */
[----:B------:R-:W-:Y:S02]  /*6d50*/  F2FP.F16.F32.PACK_AB R63, R62, R78 ;  /* 0x0000004e3e3f723e */ /* 0x000fe400000000ff */
[----:B------:R-:W-:Y:S02]  /*6d60*/  F2FP.F16.F32.PACK_AB R99, R31, R47 ;  /* 0x0000002f1f63723e */ /* 0x000fe400000000ff */
[----:B------:R-:W-:Y:S02]  /*6d70*/  F2FP.F16.F32.PACK_AB R98, R29, R45 ;  /* 0x0000002d1d62723e */ /* 0x000fe400000000ff */
[----:B------:R-:W-:Y:S02]  /*6d80*/  F2FP.F16.F32.PACK_AB R97, R39, R55 ;  /* 0x000000372761723e */ /* 0x000fe400000000ff */
[----:B------:R-:W-:-:S02]  /*6d90*/  F2FP.F16.F32.PACK_AB R96, R37, R53 ;  /* 0x000000352560723e */ /* 0x000fc400000000ff */
[----:B------:R-:W-:Y:S02]  /*6da0*/  F2FP.F16.F32.PACK_AB R94, R61, R77 ;  /* 0x0000004d3d5e723e */ /* 0x000fe400000000ff */
        /* <DEDUP_REMOVED lines=24> */
[----:B------:R-:W-:-:S07]  /*6f30*/  F2FP.F16.F32.PACK_AB R12, R64, R80 ;  /* 0x00000050400c723e */ /* 0x000fce00000000ff */
.L_x_0:
[----:B------:R-:W0:Y:S01]  /*6f40*/  S2R R4, SR_TID.X ;  /* 0x0000000000047919 */ /* 0x000e220000002100 */
[----:B------:R-:W1:Y:S01]  /*6f50*/  LDC R35, c[0x0][0x244] ;  /* 0x00009100ff237b82 */ /* 0x000e620000000800 */
[----:B------:R-:W-:Y:S01]  /*6f60*/  ULDC.64 UR10, c[0x0][0x228] ;  /* 0x00008a00000a7ab9 */ /* 0x000fe20000000a00 */
[----:B------:R-:W-:Y:S01]  /*6f70*/  ULDC UR8, c[0x0][0x248] ;  /* 0x0000920000087ab9 */ /* 0x000fe20000000800 */
[----:B------:R-:W2:Y:S04]  /*6f80*/  LDL.LU R104, [R1+0x1e0] ;  /* 0x0001e00001687983 */ /* 0x000ea80000300800 */
[----:B------:R-:W1:Y:S04]  /*6f90*/  LDL.LU R103, [R1+0x1dc] ;  /* 0x0001dc0001677983 */ /* 0x000e680000300800 */
[----:B------:R-:W3:Y:S04]  /*6fa0*/  LDL.LU R102, [R1+0x1e4] ;  /* 0x0001e40001667983 */ /* 0x000ee80000300800 */
[----:B------:R-:W4:Y:S04]  /*6fb0*/  LDL.LU R101, [R1+0x1ec] ;  /* 0x0001ec0001657983 */ /* 0x000f280000300800 */
[----:B------:R-:W5:Y:S01]  /*6fc0*/  LDL.LU R100, [R1+0x1e8] ;  /* 0x0001e80001647983 */ /* 0x000f620000300800 */
[C---:B0-----:R-:W-:Y:S01]  /*6fd0*/  IMAD.SHL.U32 R0, R4.reuse, 0x10, RZ ;  /* 0x0000001004007824 */ /* 0x041fe200078e00ff */
[C---:B------:R-:W-:Y:S01]  /*6fe0*/  LOP3.LUT R48, R4.reuse, 0x7f, RZ, 0xc0, !PT ;  /* 0x0000007f04307812 */ /* 0x040fe200078ec0ff */
[----:B------:R-:W-:-:S03]  /*6ff0*/  IMAD.SHL.U32 R2, R4, 0x40, RZ ;  /* 0x0000004004027824 */ /* 0x000fc600078e00ff */
[----:B------:R-:W-:Y:S02]  /*7000*/  LOP3.LUT R0, R0, 0xf0, RZ, 0xc0, !PT ;  /* 0x000000f000007812 */ /* 0x000fe400078ec0ff */
[----:B------:R-:W-:Y:S02]  /*7010*/  LOP3.LUT R3, R2, 0x400, RZ, 0xc0, !PT ;  /* 0x0000040002037812 */ /* 0x000fe400078ec0ff */
[----:B------:R-:W-:Y:S01]  /*7020*/  LEA R48, R48, UR4, 0x4 ;  /* 0x0000000430307c11 */ /* 0x000fe2000f8e20ff */
[----:B------:R-:W-:Y:S01]  /*7030*/  BAR.SYNC.DEFER_BLOCKING 0x0 ;  /* 0x0000000000007b1d */ /* 0x000fe20000010000 */
[----:B------:R-:W-:Y:S02]  /*7040*/  IADD3 R0, R3, UR4, R0 ;  /* 0x0000000403007c10 */ /* 0x000fe4000fffe000 */
[----:B------:R-:W-:-:S03]  /*7050*/  LOP3.LUT R3, R4, 0x60, RZ, 0xc0, !PT ;  /* 0x0000006004037812 */ /* 0x000fc600078ec0ff */
[----:B------:R-:W-:Y:S02]  /*7060*/  ULDC.64 UR4, c[0x0][0x220] ;  /* 0x0000880000047ab9 */ /* 0x000fe40000000a00 */
[----:B------:R-:W-:-:S05]  /*7070*/  IMAD R42, R3, 0x8, R0 ;  /* 0x00000008032a7824 */ /* 0x000fca00078e0200 */
[----:B------:R-:W-:Y:S01]  /*7080*/  STSM.16.M88.4 [R42], R12 ;  /* 0x0000000c2a007844 */ /* 0x000fe20000000200 */
[----:B------:R-:W-:Y:S06]  /*7090*/  BAR.SYNC.DEFER_BLOCKING 0x0 ;  /* 0x0000000000007b1d */ /* 0x000fec0000010000 */
[----:B------:R-:W0:Y:S02]  /*70a0*/  LDS.128 R28, [R48] ;  /* 0x00000000301c7984 */ /* 0x000e240000000c00 */
[----:B------:R-:W-:Y:S06]  /*70b0*/  BAR.SYNC.DEFER_BLOCKING 0x0 ;  /* 0x0000000000007b1d */ /* 0x000fec0000010000 */
[----:B------:R0:W-:Y:S02]  /*70c0*/  STSM.16.M88.4 [R42], R36 ;  /* 0x000000242a007844 */ /* 0x0001e40000000200 */
[----:B------:R-:W-:Y:S01]  /*70d0*/  BAR.SYNC.DEFER_BLOCKING 0x0 ;  /* 0x0000000000007b1d */ /* 0x000fe20000010000 */
[----:B0-----:R-:W-:-:S05]  /*70e0*/  PRMT R37, R28, 0x7632, R37 ;  /* 0x000076321c257816 */ /* 0x001fca0000000025 */
[----:B------:R-:W-:Y:S02]  /*70f0*/  LDS.128 R24, [R48] ;  /* 0x0000000030187984 */ /* 0x000fe40000000c00 */
[----:B------:R-:W-:Y:S06]  /*7100*/  BAR.SYNC.DEFER_BLOCKING 0x0 ;  /* 0x0000000000007b1d */ /* 0x000fec0000010000 */
[----:B------:R-:W-:Y:S02]  /*7110*/  STSM.16.M88.4 [R42], R44 ;  /* 0x0000002c2a007844 */ /* 0x000fe40000000200 */
[----:B------:R-:W-:Y:S06]  /*7120*/  BAR.SYNC.DEFER_BLOCKING 0x0 ;  /* 0x0000000000007b1d */ /* 0x000fec0000010000 */
[----:B------:R-:W0:Y:S02]  /*7130*/  LDS.128 R20, [R48] ;  /* 0x0000000030147984 */ /* 0x000e240000000c00 */
[----:B------:R-:W-:Y:S06]  /*7140*/  BAR.SYNC.DEFER_BLOCKING 0x0 ;  /* 0x0000000000007b1d */ /* 0x000fec0000010000 */
[----:B------:R-:W-:Y:S02]  /*7150*/  STSM.16.M88.4 [R42], R52 ;  /* 0x000000342a007844 */ /* 0x000fe40000000200 */
[----:B------:R-:W-:Y:S01]  /*7160*/  BAR.SYNC.DEFER_BLOCKING 0x0 ;  /* 0x0000000000007b1d */ /* 0x000fe20000010000 */
[----:B0-----:R-:W-:-:S05]  /*7170*/  PRMT R47, R20, 0x7632, R47 ;  /* 0x00007632142f7816 */ /* 0x001fca000000002f */
[----:B------:R-:W0:Y:S02]  /*7180*/  LDS.128 R16, [R48] ;  /* 0x0000000030107984 */ /* 0x000e240000000c00 */
[----:B------:R-:W-:Y:S06]  /*7190*/  BAR.SYNC.DEFER_BLOCKING 0x0 ;  /* 0x0000000000007b1d */ /* 0x000fec0000010000 */
[----:B------:R-:W-:Y:S02]  /*71a0*/  STSM.16.M88.4 [R42], R60 ;  /* 0x0000003c2a007844 */ /* 0x000fe40000000200 */
[----:B------:R-:W-:Y:S01]  /*71b0*/  BAR.SYNC.DEFER_BLOCKING 0x0 ;  /* 0x0000000000007b1d */ /* 0x000fe20000010000 */
[C---:B--2---:R-:W-:Y:S01]  /*71c0*/  VIADD R2, R104.reuse, 0x1 ;  /* 0x0000000168027836 */ /* 0x044fe20000000000 */
[C---:B------:R-:W-:Y:S01]  /*71d0*/  ISETP.GE.AND P0, PT, R104.reuse, UR11, PT ;  /* 0x0000000b68007c0c */ /* 0x040fe2000bf06270 */
[----:B------:R-:W-:-:S02]  /*71e0*/  IMAD R45, R104, UR8, RZ ;  /* 0x00000008682d7c24 */ /* 0x000fc4000f8e02ff */
[C---:B-1----:R-:W-:Y:S01]  /*71f0*/  IMAD R0, R103.reuse, R35, RZ ;  /* 0x0000002367007224 */ /* 0x042fe200078e02ff */
[----:B------:R-:W-:Y:S01]  /*7200*/  ISETP.GE.AND P2, PT, R2, UR11, PT ;  /* 0x0000000b02007c0c */ /* 0x000fe2000bf46270 */
[----:B------:R-:W-:Y:S01]  /*7210*/  VIADD R2, R104, 0x2 ;  /* 0x0000000268027836 */ /* 0x000fe20000000000 */
[----:B------:R-:W-:Y:S01]  /*7220*/  ISETP.GE.AND P1, PT, R103, UR10, PT ;  /* 0x0000000a67007c0c */ /* 0x000fe2000bf26270 */
[----:B------:R-:W-:Y:S01]  /*7230*/  IMAD R3, R35, 0x80, R0 ;  /* 0x0000008023037824 */ /* 0x000fe200078e0200 */
[----:B------:R-:W-:Y:S01]  /*7240*/  LEA R32, P3, R0, UR4, 0x1 ;  /* 0x0000000400207c11 */ /* 0x000fe2000f8608ff */
[----:B------:R-:W-:Y:S01]  /*7250*/  VIADD R49, R45, UR8 ;  /* 0x000000082d317c36 */ /* 0x000fe20008000000 */
[----:B------:R-:W-:Y:S02]  /*7260*/  ISETP.GE.AND P6, PT, R2, UR11, PT ;  /* 0x0000000b02007c0c */ /* 0x000fe4000bfc6270 */
[----:B------:R-:W-:Y:S01]  /*7270*/  ISETP.LT.AND P1, PT, R104, UR11, !P1 ;  /* 0x0000000b68007c0c */ /* 0x000fe2000cf21270 */
[----:B------:R-:W-:Y:S01]  /*7280*/  LDS.128 R8, [R48] ;  /* 0x0000000030087984 */ /* 0x000fe20000000c00 */
[----:B------:R-:W-:Y:S01]  /*7290*/  BAR.SYNC.DEFER_BLOCKING 0x0 ;  /* 0x0000000000007b1d */ /* 0x000fe20000010000 */
[----:B------:R-:W-:Y:S01]  /*72a0*/  LEA R2, P5, R3, UR4, 0x1 ;  /* 0x0000000403027c11 */ /* 0x000fe2000f8a08ff */
[----:B------:R-:W-:Y:S01]  /*72b0*/  VIADD R51, R49, UR8 ;  /* 0x0000000831337c36 */ /* 0x000fe20008000000 */
[----:B---3--:R-:W-:-:S02]  /*72c0*/  ISETP.LT.AND P4, PT, R102, UR10, !P0 ;  /* 0x0000000a66007c0c */ /* 0x008fc4000c781270 */
[----:B------:R-:W-:Y:S01]  /*72d0*/  LEA.HI.X.SX32 R33, R0, UR5, 0x1, P3 ;  /* 0x0000000500217c11 */ /* 0x000fe200098f0eff */
[----:B------:R-:W-:Y:S01]  /*72e0*/  IMAD R0, R35, 0x80, R3 ;  /* 0x0000008023007824 */ /* 0x000fe200078e0203 */
[----:B------:R-:W-:Y:S01]  /*72f0*/  LEA.HI.X.SX32 R3, R3, UR5, 0x1, P5 ;  /* 0x0000000503037c11 */ /* 0x000fe2000a8f0eff */
[----:B------:R-:W-:-:S03]  /*7300*/  IMAD.WIDE R38, R45, 0x2, R32 ;  /* 0x000000022d267825 */ /* 0x000fc600078e0220 */
[----:B------:R-:W-:Y:S01]  /*7310*/  LEA R36, P3, R0, UR4, 0x1 ;  /* 0x0000000400247c11 */ /* 0x000fe2000f8608ff */
[----:B------:R-:W-:-:S04]  /*7320*/  IMAD.WIDE R40, R45, 0x2, R2 ;  /* 0x000000022d287825 */ /* 0x000fc800078e0202 */
[----:B------:R-:W-:-:S05]  /*7330*/  IMAD R35, R35, 0x80, R0 ;  /* 0x0000008023237824 */ /* 0x000fca00078e0200 */
[C---:B------:R-:W-:Y:S01]  /*7340*/  LEA R34, P5, R35.reuse, UR4, 0x1 ;  /* 0x0000000423227c11 */ /* 0x040fe2000f8a08ff */
[----:B------:R-:W-:Y:S03]  /*7350*/  STSM.16.M88.4 [R42], R88 ;  /* 0x000000582a007844 */ /* 0x000fe60000000200 */
[----:B------:R-:W-:Y:S01]  /*7360*/  LEA.HI.X.SX32 R35, R35, UR5, 0x1, P5 ;  /* 0x0000000523237c11 */ /* 0x000fe2000a8f0eff */
[----:B------:R-:W-:Y:S01]  /*7370*/  BAR.SYNC.DEFER_BLOCKING 0x0 ;  /* 0x0000000000007b1d */ /* 0x000fe20000010000 */
[----:B------:R-:W-:-:S05]  /*7380*/  ISETP.LT.AND P5, PT, R102, UR10, !P2 ;  /* 0x0000000a66007c0c */ /* 0x000fca000d7a1270 */
[----:B------:R-:W1:Y:S02]  /*7390*/  LDS.128 R4, [R48] ;  /* 0x0000000030047984 */ /* 0x000e640000000c00 */
[----:B------:R-:W-:Y:S06]  /*73a0*/  BAR.SYNC.DEFER_BLOCKING 0x0 ;  /* 0x0000000000007b1d */ /* 0x000fec0000010000 */
[----:B------:R-:W-:Y:S02]  /*73b0*/  STSM.16.M88.4 [R42], R92 ;  /* 0x0000005c2a007844 */ /* 0x000fe40000000200 */
[----:B------:R-:W-:Y:S06]  /*73c0*/  BAR.SYNC.DEFER_BLOCKING 0x0 ;  /* 0x0000000000007b1d */ /* 0x000fec0000010000 */
[----:B------:R-:W2:Y:S02]  /*73d0*/  LDS.128 R12, [R48] ;  /* 0x00000000300c7984 */ /* 0x000ea40000000c00 */
[----:B------:R-:W-:Y:S06]  /*73e0*/  BAR.SYNC.DEFER_BLOCKING 0x0 ;  /* 0x0000000000007b1d */ /* 0x000fec0000010000 */
[----:B------:R3:W-:Y:S02]  /*73f0*/  STSM.16.M88.4 [R42], R96 ;  /* 0x000000602a007844 */ /* 0x0007e40000000200 */
[----:B------:R-:W-:Y:S01]  /*7400*/  BAR.SYNC.DEFER_BLOCKING 0x0 ;  /* 0x0000000000007b1d */ /* 0x000fe20000010000 */
[----:B---3--:R-:W-:-:S05]  /*7410*/  IMAD.WIDE R42, R49, 0x2, R32 ;  /* 0x00000002312a7825 */ /* 0x008fca00078e0220 */
[----:B------:R3:W-:Y:S04]  /*7420*/  @P1 STG.E.U16 desc[UR6][R38.64], R28 ;  /* 0x0000001c26001986 */ /* 0x0007e8000c101506 */
[----:B------:R0:W-:Y:S01]  /*7430*/  @P4 STG.E.U16 desc[UR6][R40.64], R37 ;  /* 0x0000002528004986 */ /* 0x0001e2000c101506 */
[----:B------:R-:W-:Y:S02]  /*7440*/  ISETP.LT.AND P4, PT, R103, UR10, !P2 ;  /* 0x0000000a67007c0c */ /* 0x000fe4000d781270 */
[----:B---3--:R-:W-:Y:S02]  /*7450*/  PRMT R28, R24, 0x7632, R28 ;  /* 0x00007632181c7816 */ /* 0x008fe4000000001c */
[----:B0-----:R-:W-:Y:S01]  /*7460*/  LEA.HI.X.SX32 R37, R0, UR5, 0x1, P3 ;  /* 0x0000000500257c11 */ /* 0x001fe200098f0eff */
[----:B------:R-:W-:Y:S01]  /*7470*/  IMAD.WIDE R40, R45, 0x2, R34 ;  /* 0x000000022d287825 */ /* 0x000fe200078e0222 */
[----:B----4-:R-:W-:-:S02]  /*7480*/  ISETP.LT.AND P3, PT, R101, UR10, !P0 ;  /* 0x0000000a65007c0c */ /* 0x010fc4000c761270 */
[----:B-----5:R-:W-:Y:S01]  /*7490*/  ISETP.LT.AND P0, PT, R100, UR10, !P0 ;  /* 0x0000000a64007c0c */ /* 0x020fe2000c701270 */
[----:B------:R-:W-:-:S04]  /*74a0*/  IMAD.WIDE R38, R45, 0x2, R36 ;  /* 0x000000022d267825 */ /* 0x000fc800078e0224 */
[----:B------:R-:W-:-:S04]  /*74b0*/  IMAD.WIDE R44, R49, 0x2, R2 ;  /* 0x00000002312c7825 */ /* 0x000fc800078e0202 */
[----:B------:R-:W-:Y:S02]  /*74c0*/  VIADD R0, R104, 0x3 ;  /* 0x0000000368007836 */ /* 0x000fe40000000000 */
[----:B------:R0:W-:Y:S01]  /*74d0*/  @P3 STG.E.U16 desc[UR6][R38.64], R24 ;  /* 0x0000001826003986 */ /* 0x0001e2000c101506 */
[C---:B------:R-:W-:Y:S02]  /*74e0*/  ISETP.LT.AND P3, PT, R101.reuse, UR10, !P6 ;  /* 0x0000000a65007c0c */ /* 0x040fe4000f761270 */
[----:B------:R-:W-:Y:S01]  /*74f0*/  ISETP.GE.AND P1, PT, R0, UR11, PT ;  /* 0x0000000b00007c0c */ /* 0x000fe2000bf26270 */
[----:B------:R3:W-:Y:S01]  /*7500*/  @P0 STG.E.U16 desc[UR6][R40.64], R28 ;  /* 0x0000001c28000986 */ /* 0x0007e2000c101506 */
[----:B------:R-:W-:Y:S01]  /*7510*/  ISETP.LT.AND P0, PT, R101, UR10, !P2 ;  /* 0x0000000a65007c0c */ /* 0x000fe2000d701270 */
[----:B------:R-:W-:Y:S01]  /*7520*/  VIADD R0, R104, 0x4 ;  /* 0x0000000468007836 */ /* 0x000fe20000000000 */
[----:B------:R-:W-:Y:S01]  /*7530*/  ISETP.LT.AND P2, PT, R100, UR10, !P2 ;  /* 0x0000000a64007c0c */ /* 0x000fe2000d741270 */
[----:B------:R4:W-:Y:S01]  /*7540*/  @P4 STG.E.U16 desc[UR6][R42.64], R20 ;  /* 0x000000142a004986 */ /* 0x0009e2000c101506 */
[----:B------:R-:W-:-:S03]  /*7550*/  ISETP.LT.AND P4, PT, R103, UR10, !P6 ;  /* 0x0000000a67007c0c */ /* 0x000fc6000f781270 */
[----:B------:R5:W-:Y:S01]  /*7560*/  @P5 STG.E.U16 desc[UR6][R44.64], R47 ;  /* 0x0000002f2c005986 */ /* 0x000be2000c101506 */
[----:B------:R-:W-:Y:S01]  /*7570*/  ISETP.LT.AND P5, PT, R102, UR10, !P6 ;  /* 0x0000000a66007c0c */ /* 0x000fe2000f7a1270 */
[----:B0-----:R-:W-:Y:S01]  /*7580*/  IMAD.WIDE R38, R49, 0x2, R36 ;  /* 0x0000000231267825 */ /* 0x001fe200078e0224 */
[----:B------:R-:W-:Y:S02]  /*7590*/  PRMT R24, R29, 0x7632, R24 ;  /* 0x000076321d187816 */ /* 0x000fe40000000018 */
[----:B------:R-:W-:Y:S01]  /*75a0*/  ISETP.LT.AND P6, PT, R100, UR10, !P6 ;  /* 0x0000000a64007c0c */ /* 0x000fe2000f7c1270 */
[----:B---3--:R-:W-:Y:S01]  /*75b0*/  IMAD.WIDE R40, R49, 0x2, R34 ;  /* 0x0000000231287825 */ /* 0x008fe200078e0222 */
[----:B------:R0:W-:Y:S01]  /*75c0*/  @P0 STG.E.U16 desc[UR6][R38.64], R16 ;  /* 0x0000001026000986 */ /* 0x0001e2000c101506 */
[----:B----4-:R-:W-:Y:S02]  /*75d0*/  PRMT R20, R16, 0x7632, R20 ;  /* 0x0000763210147816 */ /* 0x010fe40000000014 */
[----:B------:R-:W-:Y:S01]  /*75e0*/  IMAD.WIDE R42, R51, 0x2, R2 ;  /* 0x00000002332a7825 */ /* 0x000fe200078e0202 */
[----:B------:R-:W-:-:S02]  /*75f0*/  ISETP.GE.AND P0, PT, R0, UR11, PT ;  /* 0x0000000b00007c0c */ /* 0x000fc4000bf06270 */
[----:B------:R3:W-:Y:S01]  /*7600*/  @P2 STG.E.U16 desc[UR6][R40.64], R20 ;  /* 0x0000001428002986 */ /* 0x0007e2000c101506 */
[----:B-----5:R-:W-:-:S04]  /*7610*/  IMAD.WIDE R46, R51, 0x2, R32 ;  /* 0x00000002332e7825 */ /* 0x020fc800078e0220 */
[----:B------:R-:W-:Y:S01]  /*7620*/  IMAD.WIDE R44, R51, 0x2, R36 ;  /* 0x00000002332c7825 */ /* 0x000fe200078e0224 */
[----:B------:R4:W-:Y:S01]  /*7630*/  @P4 STG.E.U16 desc[UR6][R46.64], R29 ;  /* 0x0000001d2e004986 */ /* 0x0009e2000c101506 */
[----:B------:R-:W-:Y:S02]  /*7640*/  ISETP.LT.AND P4, PT, R103, UR10, !P1 ;  /* 0x0000000a67007c0c */ /* 0x000fe4000cf81270 */
[----:B------:R-:W-:Y:S01]  /*7650*/  VIADD R49, R51, UR8 ;  /* 0x0000000833317c36 */ /* 0x000fe20008000000 */
[----:B------:R-:W-:Y:S01]  /*7660*/  @P5 STG.E.U16 desc[UR6][R42.64], R24 ;  /* 0x000000182a005986 */ /* 0x000fe2000c101506 */
[----:B------:R-:W-:Y:S01]  /*7670*/  ISETP.LT.AND P5, PT, R102, UR10, !P1 ;  /* 0x0000000a66007c0c */ /* 0x000fe2000cfa1270 */
[----:B------:R-:W-:Y:S01]  /*7680*/  VIADD R0, R104, 0x5 ;  /* 0x0000000568007836 */ /* 0x000fe20000000000 */
[----:B0-----:R-:W-:Y:S01]  /*7690*/  PRMT R16, R25, 0x7632, R16 ;  /* 0x0000763219107816 */ /* 0x001fe20000000010 */
[----:B------:R0:W-:Y:S01]  /*76a0*/  @P3 STG.E.U16 desc[UR6][R44.64], R25 ;  /* 0x000000192c003986 */ /* 0x0001e2000c101506 */
[----:B------:R-:W-:Y:S01]  /*76b0*/  ISETP.LT.AND P3, PT, R101, UR10, !P1 ;  /* 0x0000000a65007c0c */ /* 0x000fe2000cf61270 */
[----:B------:R-:W-:Y:S01]  /*76c0*/  IMAD.WIDE R38, R49, 0x2, R32 ;  /* 0x0000000231267825 */ /* 0x000fe200078e0220 */
[----:B------:R-:W-:-:S02]  /*76d0*/  ISETP.LT.AND P1, PT, R100, UR10, !P1 ;  /* 0x0000000a64007c0c */ /* 0x000fc4000cf21270 */
[----:B---3--:R-:W-:Y:S01]  /*76e0*/  PRMT R20, R21, 0x7632, R20 ;  /* 0x0000763215147816 */ /* 0x008fe20000000014 */
[----:B----4-:R-:W-:Y:S01]  /*76f0*/  IMAD.WIDE R28, R51, 0x2, R34 ;  /* 0x00000002331c7825 */ /* 0x010fe200078e0222 */
[----:B------:R-:W-:-:S03]  /*7700*/  ISETP.GE.AND P2, PT, R0, UR11, PT ;  /* 0x0000000b00007c0c */ /* 0x000fc6000bf46270 */
[----:B------:R-:W-:Y:S01]  /*7710*/  IMAD.WIDE R40, R49, 0x2, R2 ;  /* 0x0000000231287825 */ /* 0x000fe200078e0202 */
[----:B------:R3:W-:Y:S01]  /*7720*/  @P6 STG.E.U16 desc[UR6][R28.64], R16 ;  /* 0x000000101c006986 */ /* 0x0007e2000c101506 */
[----:B------:R-:W-:Y:S02]  /*7730*/  ISETP.LT.AND P6, PT, R103, UR10, !P0 ;  /* 0x0000000a67007c0c */ /* 0x000fe4000c7c1270 */
[C---:B0-----:R-:W-:Y:S01]  /*7740*/  IMAD.WIDE R24, R49.reuse, 0x2, R36 ;  /* 0x0000000231187825 */ /* 0x041fe200078e0224 */
[----:B------:R0:W-:Y:S01]  /*7750*/  @P4 STG.E.U16 desc[UR6][R38.64], R21 ;  /* 0x0000001526004986 */ /* 0x0001e2000c101506 */
[----:B------:R-:W-:Y:S02]  /*7760*/  ISETP.LT.AND P4, PT, R102, UR10, !P0 ;  /* 0x0000000a66007c0c */ /* 0x000fe4000c781270 */
[----:B------:R-:W-:Y:S01]  /*7770*/  IMAD.WIDE R42, R49, 0x2, R34 ;  /* 0x00000002312a7825 */ /* 0x000fe200078e0222 */
[----:B------:R4:W-:Y:S01]  /*7780*/  @P5 STG.E.U16 desc[UR6][R40.64], R20 ;  /* 0x0000001428005986 */ /* 0x0009e2000c101506 */
[----:B------:R-:W-:-:S02]  /*7790*/  ISETP.LT.AND P5, PT, R101, UR10, !P0 ;  /* 0x0000000a65007c0c */ /* 0x000fc4000c7a1270 */
[----:B------:R-:W-:Y:S01]  /*77a0*/  VIADD R49, R49, UR8 ;  /* 0x0000000831317c36 */ /* 0x000fe20008000000 */
[----:B---3--:R-:W-:Y:S01]  /*77b0*/  PRMT R29, R17, 0x7632, R29 ;  /* 0x00007632111d7816 */ /* 0x008fe2000000001d */
[----:B------:R3:W-:Y:S01]  /*77c0*/  @P3 STG.E.U16 desc[UR6][R24.64], R17 ;  /* 0x0000001118003986 */ /* 0x0007e2000c101506 */
[----:B------:R-:W-:Y:S01]  /*77d0*/  ISETP.LT.AND P0, PT, R100, UR10, !P0 ;  /* 0x0000000a64007c0c */ /* 0x000fe2000c701270 */
[----:B------:R-:W-:Y:S02]  /*77e0*/  VIADD R0, R104, 0x6 ;  /* 0x0000000668007836 */ /* 0x000fe40000000000 */
[----:B------:R5:W-:Y:S01]  /*77f0*/  @P1 STG.E.U16 desc[UR6][R42.64], R29 ;  /* 0x0000001d2a001986 */ /* 0x000be2000c101506 */
[C---:B0-----:R-:W-:Y:S02]  /*7800*/  IMAD.WIDE R38, R49.reuse, 0x2, R36 ;  /* 0x0000000231267825 */ /* 0x041fe400078e0224 */
[----:B------:R-:W-:Y:S02]  /*7810*/  ISETP.GE.AND P3, PT, R0, UR11, PT ;  /* 0x0000000b00007c0c */ /* 0x000fe4000bf66270 */
[----:B----4-:R-:W-:Y:S01]  /*7820*/  IMAD.WIDE R20, R49, 0x2, R32 ;  /* 0x0000000231147825 */ /* 0x010fe200078e0220 */
[----:B---3--:R-:W-:-:S03]  /*7830*/  PRMT R25, R30, 0x7632, R25 ;  /* 0x000076321e197816 */ /* 0x008fc60000000019 */
[C---:B------:R-:W-:Y:S01]  /*7840*/  VIADD R41, R49.reuse, UR8 ;  /* 0x0000000831297c36 */ /* 0x040fe20008000000 */
[----:B------:R0:W-:Y:S01]  /*7850*/  @P6 STG.E.U16 desc[UR6][R20.64], R30 ;  /* 0x0000001e14006986 */ /* 0x0001e2000c101506 */
[----:B------:R-:W-:Y:S01]  /*7860*/  ISETP.LT.AND P6, PT, R102, UR10, !P2 ;  /* 0x0000000a66007c0c */ /* 0x000fe2000d7c1270 */
[----:B-----5:R-:W-:-:S04]  /*7870*/  IMAD.WIDE R28, R49, 0x2, R2 ;  /* 0x00000002311c7825 */ /* 0x020fc800078e0202 */
[----:B------:R-:W-:Y:S01]  /*7880*/  IMAD.WIDE R16, R49, 0x2, R34 ;  /* 0x0000000231107825 */ /* 0x000fe200078e0222 */
[----:B------:R3:W-:Y:S01]  /*7890*/  @P4 STG.E.U16 desc[UR6][R28.64], R25 ;  /* 0x000000191c004986 */ /* 0x0007e2000c101506 */
[----:B------:R-:W-:Y:S02]  /*78a0*/  ISETP.LT.AND P4, PT, R101, UR10, !P2 ;  /* 0x0000000a65007c0c */ /* 0x000fe4000d781270 */
[----:B------:R-:W-:Y:S01]  /*78b0*/  VIADD R43, R41, UR8 ;  /* 0x00000008292b7c36 */ /* 0x000fe20008000000 */
[----:B------:R4:W-:Y:S01]  /*78c0*/  @P5 STG.E.U16 desc[UR6][R38.64], R26 ;  /* 0x0000001a26005986 */ /* 0x0009e2000c101506 */
[----:B------:R-:W-:Y:S01]  /*78d0*/  ISETP.LT.AND P5, PT, R103, UR10, !P2 ;  /* 0x0000000a67007c0c */ /* 0x000fe2000d7a1270 */
[C---:B0-----:R-:W-:Y:S01]  /*78e0*/  IMAD.WIDE R20, R41.reuse, 0x2, R32 ;  /* 0x0000000229147825 */ /* 0x041fe200078e0220 */
[----:B------:R-:W-:Y:S02]  /*78f0*/  PRMT R30, R22, 0x7632, R30 ;  /* 0x00007632161e7816 */ /* 0x000fe4000000001e */
[----:B------:R-:W-:Y:S01]  /*7900*/  ISETP.LT.AND P2, PT, R100, UR10, !P2 ;  /* 0x0000000a64007c0c */ /* 0x000fe2000d741270 */
[----:B------:R-:W-:Y:S01]  /*7910*/  VIADD R0, R104, 0x7 ;  /* 0x0000000768007836 */ /* 0x000fe20000000000 */
[----:B---3--:R-:W-:Y:S01]  /*7920*/  PRMT R29, R26, 0x7632, R29 ;  /* 0x000076321a1d7816 */ /* 0x008fe2000000001d */
[----:B------:R-:W-:-:S03]  /*7930*/  IMAD.WIDE R24, R41, 0x2, R2 ;  /* 0x0000000229187825 */ /* 0x000fc600078e0202 */
[----:B------:R-:W-:Y:S01]  /*7940*/  ISETP.GE.AND P1, PT, R0, UR11, PT ;  /* 0x0000000b00007c0c */ /* 0x000fe2000bf26270 */
[----:B------:R0:W-:Y:S01]  /*7950*/  @P0 STG.E.U16 desc[UR6][R16.64], R29 ;  /* 0x0000001d10000986 */ /* 0x0001e2000c101506 */
[----:B----4-:R-:W-:Y:S01]  /*7960*/  PRMT R26, R18, 0x7632, R26 ;  /* 0x00007632121a7816 */ /* 0x010fe2000000001a */
[----:B------:R-:W-:Y:S02]  /*7970*/  IMAD.WIDE R38, R43, 0x2, R34 ;  /* 0x000000022b267825 */ /* 0x000fe400078e0222 */
[----:B------:R3:W-:Y:S01]  /*7980*/  @P5 STG.E.U16 desc[UR6][R20.64], R22 ;  /* 0x0000001614005986 */ /* 0x0007e2000c101506 */
[----:B------:R-:W-:Y:S01]  /*7990*/  ISETP.LT.AND P5, PT, R102, UR10, !P3 ;  /* 0x0000000a66007c0c */ /* 0x000fe2000dfa1270 */
[----:B------:R-:W-:Y:S02]  /*79a0*/  VIADD R0, R104, 0x8 ;  /* 0x0000000868007836 */ /* 0x000fe40000000000 */
[----:B------:R4:W-:Y:S01]  /*79b0*/  @P6 STG.E.U16 desc[UR6][R24.64], R30 ;  /* 0x0000001e18006986 */ /* 0x0009e2000c101506 */
[----:B------:R-:W-:-:S02]  /*79c0*/  ISETP.LT.AND P6, PT, R101, UR10, !P3 ;  /* 0x0000000a65007c0c */ /* 0x000fc4000dfc1270 */
[----:B------:R-:W-:Y:S01]  /*79d0*/  ISETP.GE.AND P0, PT, R0, UR11, PT ;  /* 0x0000000b00007c0c */ /* 0x000fe2000bf06270 */
[----:B0-----:R-:W-:-:S04]  /*79e0*/  IMAD.WIDE R28, R41, 0x2, R36 ;  /* 0x00000002291c7825 */ /* 0x001fc800078e0224 */
[----:B------:R-:W-:Y:S01]  /*79f0*/  IMAD.WIDE R16, R41, 0x2, R34 ;  /* 0x0000000229107825 */ /* 0x000fe200078e0222 */
[----:B------:R0:W-:Y:S01]  /*7a00*/  @P4 STG.E.U16 desc[UR6][R28.64], R18 ;  /* 0x000000121c004986 */ /* 0x0001e2000c101506 */
[----:B------:R-:W-:Y:S02]  /*7a10*/  ISETP.LT.AND P4, PT, R103, UR10, !P3 ;  /* 0x0000000a67007c0c */ /* 0x000fe4000df81270 */
[----:B------:R-:W-:Y:S01]  /*7a20*/  ISETP.LT.AND P3, PT, R100, UR10, !P3 ;  /* 0x0000000a64007c0c */ /* 0x000fe2000df61270 */
[C---:B---3--:R-:W-:Y:S01]  /*7a30*/  IMAD.WIDE R20, R43.reuse, 0x2, R32 ;  /* 0x000000022b147825 */ /* 0x048fe200078e0220 */
[----:B------:R3:W-:Y:S03]  /*7a40*/  @P2 STG.E.U16 desc[UR6][R16.64], R26 ;  /* 0x0000001a10002986 */ /* 0x0007e6000c101506 */
[----:B----4-:R-:W-:Y:S01]  /*7a50*/  IMAD.WIDE R24, R43, 0x2, R2 ;  /* 0x000000022b187825 */ /* 0x010fe200078e0202 */
[----:B0-----:R-:W-:-:S03]  /*7a60*/  PRMT R18, R31, 0x7632, R18 ;  /* 0x000076321f127816 */ /* 0x001fc60000000012 */
[----:B------:R-:W-:Y:S02]  /*7a70*/  IMAD.WIDE R28, R43, 0x2, R36 ;  /* 0x000000022b1c7825 */ /* 0x000fe400078e0224 */
[----:B------:R0:W-:Y:S01]  /*7a80*/  @P4 STG.E.U16 desc[UR6][R20.64], R31 ;  /* 0x0000001f14004986 */ /* 0x0001e2000c101506 */
[----:B------:R-:W-:Y:S02]  /*7a90*/  ISETP.LT.AND P4, PT, R103, UR10, !P1 ;  /* 0x0000000a67007c0c */ /* 0x000fe4000cf81270 */
[----:B---3--:R-:W-:Y:S01]  /*7aa0*/  PRMT R17, R27, 0x7632, R17 ;  /* 0x000076321b117816 */ /* 0x008fe20000000011 */
[----:B------:R3:W-:Y:S01]  /*7ab0*/  @P5 STG.E.U16 desc[UR6][R24.64], R18 ;  /* 0x0000001218005986 */ /* 0x0007e2000c101506 */
[----:B------:R-:W-:Y:S01]  /*7ac0*/  ISETP.LT.AND P5, PT, R102, UR10, !P1 ;  /* 0x0000000a66007c0c */ /* 0x000fe2000cfa1270 */
[----:B------:R-:W-:Y:S02]  /*7ad0*/  VIADD R43, R43, UR8 ;  /* 0x000000082b2b7c36 */ /* 0x000fe40008000000 */
[----:B------:R4:W-:Y:S01]  /*7ae0*/  @P6 STG.E.U16 desc[UR6][R28.64], R27 ;  /* 0x0000001b1c006986 */ /* 0x0009e2000c101506 */
[----:B------:R-:W-:Y:S01]  /*7af0*/  ISETP.LT.AND P6, PT, R101, UR10, !P1 ;  /* 0x0000000a65007c0c */ /* 0x000fe2000cfc1270 */
[----:B------:R-:W-:Y:S01]  /*7b00*/  VIADD R0, R104, 0x9 ;  /* 0x0000000968007836 */ /* 0x000fe20000000000 */
[----:B------:R-:W-:Y:S01]  /*7b10*/  ISETP.LT.AND P1, PT, R100, UR10, !P1 ;  /* 0x0000000a64007c0c */ /* 0x000fe2000cf21270 */
[----:B------:R-:W5:Y:S01]  /*7b20*/  LDS.128 R24, [R48] ;  /* 0x0000000030187984 */ /* 0x000f620000000c00 */
[----:B0-----:R-:W-:-:S02]  /*7b30*/  IMAD.WIDE R20, R43, 0x2, R2 ;  /* 0x000000022b147825 */ /* 0x001fc400078e0202 */
[----:B------:R-:W-:Y:S01]  /*7b40*/  ISETP.GE.AND P2, PT, R0, UR11, PT ;  /* 0x0000000b00007c0c */ /* 0x000fe2000bf46270 */
[----:B------:R0:W-:Y:S01]  /*7b50*/  @P3 STG.E.U16 desc[UR6][R38.64], R17 ;  /* 0x0000001126003986 */ /* 0x0001e2000c101506 */
[----:B---3--:R-:W-:Y:S01]  /*7b60*/  PRMT R18, R23, 0x7632, R18 ;  /* 0x0000763217127816 */ /* 0x008fe20000000012 */
[----:B------:R-:W-:-:S04]  /*7b70*/  IMAD.WIDE R30, R43, 0x2, R34 ;  /* 0x000000022b1e7825 */ /* 0x000fc800078e0222 */
[----:B----4-:R-:W-:-:S04]  /*7b80*/  IMAD.WIDE R28, R43, 0x2, R36 ;  /* 0x000000022b1c7825 */ /* 0x010fc800078e0224 */
[----:B------:R-:W-:Y:S02]  /*7b90*/  VIADD R0, R104, 0xa ;  /* 0x0000000a68007836 */ /* 0x000fe40000000000 */
[----:B0-----:R-:W-:-:S03]  /*7ba0*/  IMAD.WIDE R16, R43, 0x2, R32 ;  /* 0x000000022b107825 */ /* 0x001fc600078e0220 */
[----:B------:R-:W-:Y:S01]  /*7bb0*/  ISETP.GE.AND P3, PT, R0, UR11, PT ;  /* 0x0000000b00007c0c */ /* 0x000fe2000bf66270 */
[----:B------:R-:W-:Y:S01]  /*7bc0*/  VIADD R39, R43, UR8 ;  /* 0x000000082b277c36 */ /* 0x000fe20008000000 */
[----:B------:R0:W-:Y:S01]  /*7bd0*/  @P4 STG.E.U16 desc[UR6][R16.64], R23 ;  /* 0x0000001710004986 */ /* 0x0001e2000c101506 */
[----:B------:R-:W-:Y:S01]  /*7be0*/  ISETP.LT.AND P4, PT, R103, UR10, !P0 ;  /* 0x0000000a67007c0c */ /* 0x000fe2000c781270 */
[----:B------:R-:W-:Y:S02]  /*7bf0*/  VIADD R0, R104, 0xb ;  /* 0x0000000b68007836 */ /* 0x000fe40000000000 */
[----:B------:R3:W-:Y:S01]  /*7c00*/  @P5 STG.E.U16 desc[UR6][R20.64], R18 ;  /* 0x0000001214005986 */ /* 0x0007e2000c101506 */
[----:B------:R-:W-:-:S03]  /*7c10*/  ISETP.LT.AND P5, PT, R102, UR10, !P0 ;  /* 0x0000000a66007c0c */ /* 0x000fc6000c7a1270 */
[----:B------:R1:W-:Y:S01]  /*7c20*/  @P6 STG.E.U16 desc[UR6][R28.64], R19 ;  /* 0x000000131c006986 */ /* 0x0003e2000c101506 */
[----:B------:R-:W-:Y:S01]  /*7c30*/  ISETP.LT.AND P6, PT, R100, UR10, !P0 ;  /* 0x0000000a64007c0c */ /* 0x000fe2000c7c1270 */
[----:B0-----:R-:W-:Y:S01]  /*7c40*/  IMAD.WIDE R16, R39, 0x2, R32 ;  /* 0x0000000227107825 */ /* 0x001fe200078e0220 */
[----:B---3--:R-:W-:-:S03]  /*7c50*/  PRMT R21, R19, 0x7632, R21 ;  /* 0x0000763213157816 */ /* 0x008fc60000000015 */
[----:B------:R-:W-:Y:S01]  /*7c60*/  IMAD.WIDE R22, R39, 0x2, R34 ;  /* 0x0000000227167825 */ /* 0x000fe200078e0222 */
[----:B-1----:R-:W-:Y:S01]  /*7c70*/  PRMT R29, R4, 0x7632, R29 ;  /* 0x00007632041d7816 */ /* 0x002fe2000000001d */
[----:B------:R0:W-:Y:S01]  /*7c80*/  @P1 STG.E.U16 desc[UR6][R30.64], R21 ;  /* 0x000000151e001986 */ /* 0x0001e2000c101506 */
[----:B------:R-:W-:Y:S01]  /*7c90*/  ISETP.LT.AND P1, PT, R101, UR10, !P0 ;  /* 0x0000000a65007c0c */ /* 0x000fe2000c721270 */
[----:B------:R-:W-:Y:S01]  /*7ca0*/  IMAD.WIDE R18, R39, 0x2, R36 ;  /* 0x0000000227127825 */ /* 0x000fe200078e0224 */
[----:B------:R-:W-:Y:S01]  /*7cb0*/  ISETP.GE.AND P0, PT, R0, UR11, PT ;  /* 0x0000000b00007c0c */ /* 0x000fe2000bf06270 */
[----:B------:R1:W-:Y:S01]  /*7cc0*/  @P4 STG.E.U16 desc[UR6][R16.64], R8 ;  /* 0x0000000810004986 */ /* 0x0003e2000c101506 */
[----:B------:R-:W-:Y:S01]  /*7cd0*/  ISETP.LT.AND P4, PT, R103, UR10, !P2 ;  /* 0x0000000a67007c0c */ /* 0x000fe2000d781270 */
[----:B------:R-:W-:Y:S02]  /*7ce0*/  VIADD R0, R104, 0xc ;  /* 0x0000000c68007836 */ /* 0x000fe40000000000 */
[----:B0-----:R-:W-:Y:S01]  /*7cf0*/  IMAD.WIDE R20, R39, 0x2, R2 ;  /* 0x0000000227147825 */ /* 0x001fe200078e0202 */
[----:B-1----:R-:W-:-:S03]  /*7d00*/  PRMT R17, R8, 0x7632, R17 ;  /* 0x0000763208117816 */ /* 0x002fc60000000011 */
[----:B------:R-:W-:Y:S01]  /*7d10*/  VIADD R39, R39, UR8 ;  /* 0x0000000827277c36 */ /* 0x000fe20008000000 */
[----:B--2---:R-:W-:Y:S01]  /*7d20*/  PRMT R8, R12, 0x7632, R8 ;  /* 0x000076320c087816 */ /* 0x004fe20000000008 */
[----:B------:R0:W-:Y:S01]  /*7d30*/  @P5 STG.E.U16 desc[UR6][R20.64], R17 ;  /* 0x0000001114005986 */ /* 0x0001e2000c101506 */
[----:B------:R-:W-:Y:S01]  /*7d40*/  ISETP.LT.AND P5, PT, R102, UR10, !P2 ;  /* 0x0000000a66007c0c */ /* 0x000fe2000d7a1270 */
[----:B------:R-:W-:Y:S02]  /*7d50*/  VIADD R31, R39, UR8 ;  /* 0x00000008271f7c36 */ /* 0x000fe40008000000 */
[----:B------:R1:W-:Y:S01]  /*7d60*/  @P1 STG.E.U16 desc[UR6][R18.64], R4 ;  /* 0x0000000412001986 */ /* 0x0003e2000c101506 */
[----:B------:R-:W-:Y:S02]  /*7d70*/  ISETP.LT.AND P1, PT, R101, UR10, !P2 ;  /* 0x0000000a65007c0c */ /* 0x000fe4000d721270 */
[----:B------:R-:W-:Y:S01]  /*7d80*/  ISETP.LT.AND P2, PT, R100, UR10, !P2 ;  /* 0x0000000a64007c0c */ /* 0x000fe2000d741270 */
[----:B------:R2:W-:Y:S01]  /*7d90*/  @P6 STG.E.U16 desc[UR6][R22.64], R29 ;  /* 0x0000001d16006986 */ /* 0x0005e2000c101506 */
[----:B------:R-:W-:Y:S01]  /*7da0*/  ISETP.GE.AND P6, PT, R0, UR11, PT ;  /* 0x0000000b00007c0c */ /* 0x000fe2000bfc6270 */
[----:B------:R-:W-:-:S02]  /*7db0*/  VIADD R0, R104, 0xd ;  /* 0x0000000d68007836 */ /* 0x000fc40000000000 */
[----:B0-----:R-:W-:-:S04]  /*7dc0*/  IMAD.WIDE R16, R39, 0x2, R32 ;  /* 0x0000000227107825 */ /* 0x001fc800078e0220 */
[----:B-1----:R-:W-:Y:S01]  /*7dd0*/  IMAD.WIDE R18, R39, 0x2, R36 ;  /* 0x0000000227127825 */ /* 0x002fe200078e0224 */
[----:B-----5:R-:W-:Y:S01]  /*7de0*/  PRMT R4, R24, 0x7632, R4 ;  /* 0x0000763218047816 */ /* 0x020fe20000000004 */
[----:B------:R0:W-:Y:S01]  /*7df0*/  @P4 STG.E.U16 desc[UR6][R16.64], R12 ;  /* 0x0000000c10004986 */ /* 0x0001e2000c101506 */
[----:B------:R-:W-:Y:S01]  /*7e00*/  ISETP.LT.AND P4, PT, R103, UR10, !P3 ;  /* 0x0000000a67007c0c */ /* 0x000fe2000df81270 */
[----:B--2---:R-:W-:-:S04]  /*7e10*/  IMAD.WIDE R28, R39, 0x2, R2 ;  /* 0x00000002271c7825 */ /* 0x004fc800078e0202 */
[----:B------:R-:W-:Y:S01]  /*7e20*/  IMAD.WIDE R20, R39, 0x2, R34 ;  /* 0x0000000227147825 */ /* 0x000fe200078e0222 */
[----:B------:R1:W-:Y:S01]  /*7e30*/  @P5 STG.E.U16 desc[UR6][R28.64], R8 ;  /* 0x000000081c005986 */ /* 0x0003e2000c101506 */
[----:B------:R-:W-:Y:S02]  /*7e40*/  ISETP.LT.AND P5, PT, R102, UR10, !P3 ;  /* 0x0000000a66007c0c */ /* 0x000fe4000dfa1270 */
[----:B------:R-:W-:Y:S01]  /*7e50*/  IMAD.WIDE R22, R31, 0x2, R32 ;  /* 0x000000021f167825 */ /* 0x000fe200078e0220 */
[----:B------:R2:W-:Y:S01]  /*7e60*/  @P1 STG.E.U16 desc[UR6][R18.64], R24 ;  /* 0x0000001812001986 */ /* 0x0005e2000c101506 */
[----:B0-----:R-:W-:Y:S02]  /*7e70*/  PRMT R12, R9, 0x7632, R12 ;  /* 0x00007632090c7816 */ /* 0x001fe4000000000c */
[----:B------:R-:W-:Y:S01]  /*7e80*/  IMAD.WIDE R16, R31, 0x2, R2 ;  /* 0x000000021f107825 */ /* 0x000fe200078e0202 */
[----:B------:R0:W-:Y:S01]  /*7e90*/  @P2 STG.E.U16 desc[UR6][R20.64], R4 ;  /* 0x0000000414002986 */ /* 0x0001e2000c101506 */
[----:B------:R-:W-:-:S02]  /*7ea0*/  ISETP.LT.AND P2, PT, R101, UR10, !P3 ;  /* 0x0000000a65007c0c */ /* 0x000fc4000df41270 */
[----:B------:R-:W-:Y:S01]  /*7eb0*/  ISETP.LT.AND P3, PT, R100, UR10, !P3 ;  /* 0x0000000a64007c0c */ /* 0x000fe2000df61270 */
[----:B------:R3:W-:Y:S01]  /*7ec0*/  @P4 STG.E.U16 desc[UR6][R22.64], R9 ;  /* 0x0000000916004986 */ /* 0x0007e2000c101506 */
[----:B------:R-:W-:Y:S01]  /*7ed0*/  ISETP.LT.AND P4, PT, R103, UR10, !P0 ;  /* 0x0000000a67007c0c */ /* 0x000fe2000c781270 */
[C---:B-1----:R-:W-:Y:S01]  /*7ee0*/  IMAD.WIDE R28, R31.reuse, 0x2, R34 ;  /* 0x000000021f1c7825 */ /* 0x042fe200078e0222 */
[----:B------:R-:W-:Y:S01]  /*7ef0*/  ISETP.GE.AND P1, PT, R0, UR11, PT ;  /* 0x0000000b00007c0c */ /* 0x000fe2000bf26270 */
[----:B------:R1:W-:Y:S01]  /*7f00*/  @P5 STG.E.U16 desc[UR6][R16.64], R12 ;  /* 0x0000000c10005986 */ /* 0x0003e2000c101506 */
[----:B------:R-:W-:Y:S01]  /*7f10*/  ISETP.LT.AND P5, PT, R102, UR10, !P0 ;  /* 0x0000000a66007c0c */ /* 0x000fe2000c7a1270 */
[----:B--2---:R-:W-:Y:S01]  /*7f20*/  IMAD.WIDE R18, R31, 0x2, R36 ;  /* 0x000000021f127825 */ /* 0x004fe200078e0224 */
[----:B0-----:R-:W-:-:S03]  /*7f30*/  PRMT R21, R5, 0x7632, R21 ;  /* 0x0000763205157816 */ /* 0x001fc60000000015 */
[----:B------:R-:W-:Y:S01]  /*7f40*/  VIADD R31, R31, UR8 ;  /* 0x000000081f1f7c36 */ /* 0x000fe20008000000 */
[----:B------:R0:W-:Y:S01]  /*7f50*/  @P2 STG.E.U16 desc[UR6][R18.64], R5 ;  /* 0x0000000512002986 */ /* 0x0001e2000c101506 */
[----:B------:R-:W-:Y:S01]  /*7f60*/  ISETP.LT.AND P2, PT, R101, UR10, !P0 ;  /* 0x0000000a65007c0c */ /* 0x000fe2000c741270 */
[----:B------:R-:W-:Y:S01]  /*7f70*/  VIADD R0, R104, 0xe ;  /* 0x0000000e68007836 */ /* 0x000fe20000000000 */
[----:B------:R-:W-:Y:S01]  /*7f80*/  ISETP.LT.AND P0, PT, R100, UR10, !P0 ;  /* 0x0000000a64007c0c */ /* 0x000fe2000c701270 */
[----:B------:R2:W-:Y:S01]  /*7f90*/  @P3 STG.E.U16 desc[UR6][R28.64], R21 ;  /* 0x000000151c003986 */ /* 0x0005e2000c101506 */
[----:B---3--:R-:W-:Y:S01]  /*7fa0*/  IMAD.WIDE R8, R31, 0x2, R32 ;  /* 0x000000021f087825 */ /* 0x008fe200078e0220 */
[----:B-1----:R-:W-:Y:S02]  /*7fb0*/  PRMT R17, R13, 0x7632, R17 ;  /* 0x000076320d117816 */ /* 0x002fe40000000011 */
[----:B------:R-:W-:Y:S01]  /*7fc0*/  ISETP.GE.AND P3, PT, R0, UR11, PT ;  /* 0x0000000b00007c0c */ /* 0x000fe2000bf66270 */
[----:B------:R-:W-:Y:S01]  /*7fd0*/  VIADD R0, R104, 0xf ;  /* 0x0000000f68007836 */ /* 0x000fe20000000000 */
[----:B------:R1:W-:Y:S01]  /*7fe0*/  @P4 STG.E.U16 desc[UR6][R8.64], R13 ;  /* 0x0000000d08004986 */ /* 0x0003e2000c101506 */
[----:B------:R-:W-:Y:S01]  /*7ff0*/  ISETP.LT.AND P4, PT, R103, UR10, !P6 ;  /* 0x0000000a67007c0c */ /* 0x000fe2000f781270 */
[----:B0-----:R-:W-:-:S04]  /*8000*/  IMAD.WIDE R4, R31, 0x2, R36 ;  /* 0x000000021f047825 */ /* 0x001fc800078e0224 */
[----:B--2---:R-:W-:-:S04]  /*8010*/  IMAD.WIDE R20, R31, 0x2, R2 ;  /* 0x000000021f147825 */ /* 0x004fc800078e0202 */
[----:B------:R-:W-:Y:S01]  /*8020*/  VIADD R23, R31, UR8 ;  /* 0x000000081f177c36 */ /* 0x000fe20008000000 */
[----:B------:R0:W-:Y:S01]  /*8030*/  @P5 STG.E.U16 desc[UR6][R20.64], R17 ;  /* 0x0000001114005986 */ /* 0x0001e2000c101506 */
[----:B-1----:R-:W-:Y:S02]  /*8040*/  PRMT R9, R25, 0x7632, R9 ;  /* 0x0000763219097816 */ /* 0x002fe40000000009 */
[----:B------:R-:W-:Y:S01]  /*8050*/  ISETP.LT.AND P5, PT, R101, UR10, !P6 ;  /* 0x0000000a65007c0c */ /* 0x000fe2000f7a1270 */
[----:B------:R1:W-:Y:S01]  /*8060*/  @P2 STG.E.U16 desc[UR6][R4.64], R25 ;  /* 0x0000001904002986 */ /* 0x0003e2000c101506 */
[----:B------:R-:W-:Y:S01]  /*8070*/  ISETP.LT.AND P2, PT, R102, UR10, !P6 ;  /* 0x0000000a66007c0c */ /* 0x000fe2000f741270 */
[----:B------:R-:W-:Y:S01]  /*8080*/  IMAD.WIDE R18, R23, 0x2, R32 ;  /* 0x0000000217127825 */ /* 0x000fe200078e0220 */
[----:B------:R-:W-:-:S03]  /*8090*/  ISETP.LT.AND P6, PT, R100, UR10, !P6 ;  /* 0x0000000a64007c0c */ /* 0x000fc6000f7c1270 */
[----:B------:R-:W-:-:S04]  /*80a0*/  IMAD.WIDE R12, R23, 0x2, R34 ;  /* 0x00000002170c7825 */ /* 0x000fc800078e0222 */
[----:B0-----:R-:W-:-:S04]  /*80b0*/  IMAD.WIDE R16, R31, 0x2, R34 ;  /* 0x000000021f107825 */ /* 0x001fc800078e0222 */
[----:B-1----:R-:W-:Y:S01]  /*80c0*/  IMAD.WIDE R4, R23, 0x2, R36 ;  /* 0x0000000217047825 */ /* 0x002fe200078e0224 */
[----:B------:R0:W-:Y:S01]  /*80d0*/  @P0 STG.E.U16 desc[UR6][R16.64], R9 ;  /* 0x0000000910000986 */ /* 0x0001e2000c101506 */
[----:B------:R-:W-:Y:S02]  /*80e0*/  ISETP.GE.AND P0, PT, R0, UR11, PT ;  /* 0x0000000b00007c0c */ /* 0x000fe4000bf06270 */
[----:B------:R-:W-:Y:S01]  /*80f0*/  PRMT R0, R10, 0x7632, R0 ;  /* 0x000076320a007816 */ /* 0x000fe20000000000 */
[----:B------:R1:W-:Y:S01]  /*8100*/  @P4 STG.E.U16 desc[UR6][R18.64], R10 ;  /* 0x0000000a12004986 */ /* 0x0003e2000c101506 */
[----:B------:R-:W-:Y:S01]  /*8110*/  ISETP.LT.AND P4, PT, R103, UR10, !P1 ;  /* 0x0000000a67007c0c */ /* 0x000fe2000cf81270 */
[----:B0-----:R-:W-:Y:S01]  /*8120*/  IMAD.WIDE R8, R23, 0x2, R2 ;  /* 0x0000000217087825 */ /* 0x001fe200078e0202 */
[----:B------:R-:W-:-:S03]  /*8130*/  PRMT R17, R6, 0x7632, R17 ;  /* 0x0000763206117816 */ /* 0x000fc60000000011 */
[----:B------:R-:W-:Y:S01]  /*8140*/  VIADD R23, R23, UR8 ;  /* 0x0000000817177c36 */ /* 0x000fe20008000000 */
[----:B------:R0:W-:Y:S01]  /*8150*/  @P2 STG.E.U16 desc[UR6][R8.64], R0 ;  /* 0x0000000008002986 */ /* 0x0001e2000c101506 */
[----:B------:R-:W-:Y:S02]  /*8160*/  ISETP.LT.AND P2, PT, R102, UR10, !P1 ;  /* 0x0000000a66007c0c */ /* 0x000fe4000cf41270 */
[----:B-1----:R-:W-:Y:S01]  /*8170*/  IMAD.WIDE R18, R23, 0x2, R2 ;  /* 0x0000000217127825 */ /* 0x002fe200078e0202 */
[----:B------:R1:W-:Y:S01]  /*8180*/  @P5 STG.E.U16 desc[UR6][R4.64], R6 ;  /* 0x0000000604005986 */ /* 0x0003e2000c101506 */
[----:B------:R-:W-:Y:S02]  /*8190*/  ISETP.LT.AND P5, PT, R101, UR10, !P1 ;  /* 0x0000000a65007c0c */ /* 0x000fe4000cfa1270 */
[----:B------:R-:W-:Y:S01]  /*81a0*/  ISETP.LT.AND P1, PT, R100, UR10, !P1 ;  /* 0x0000000a64007c0c */ /* 0x000fe2000cf21270 */
[----:B------:R2:W-:Y:S01]  /*81b0*/  @P6 STG.E.U16 desc[UR6][R12.64], R17 ;  /* 0x000000110c006986 */ /* 0x0005e2000c101506 */
[----:B------:R-:W-:Y:S01]  /*81c0*/  ISETP.LT.AND P6, PT, R103, UR10, !P3 ;  /* 0x0000000a67007c0c */ /* 0x000fe2000dfc1270 */
[----:B------:R-:W-:Y:S01]  /*81d0*/  VIADD R21, R23, UR8 ;  /* 0x0000000817157c36 */ /* 0x000fe20008000000 */
[----:B0-----:R-:W-:-:S02]  /*81e0*/  PRMT R9, R14, 0x7632, R9 ;  /* 0x000076320e097816 */ /* 0x001fc40000000009 */
[----:B------:R-:W-:Y:S01]  /*81f0*/  PRMT R0, R26, 0x7632, R0 ;  /* 0x000076321a007816 */ /* 0x000fe20000000000 */
[----:B-1----:R-:W-:Y:S01]  /*8200*/  IMAD.WIDE R4, R23, 0x2, R36 ;  /* 0x0000000217047825 */ /* 0x002fe200078e0224 */
[----:B------:R-:W-:-:S03]  /*8210*/  PRMT R6, R11, 0x7632, R6 ;  /* 0x000076320b067816 */ /* 0x000fc60000000006 */
[----:B--2---:R-:W-:-:S04]  /*8220*/  IMAD.WIDE R16, R23, 0x2, R32 ;  /* 0x0000000217107825 */ /* 0x004fc800078e0220 */
[----:B------:R-:W-:Y:S01]  /*8230*/  IMAD.WIDE R12, R21, 0x2, R32 ;  /* 0x00000002150c7825 */ /* 0x000fe200078e0220 */
[----:B------:R0:W-:Y:S01]  /*8240*/  @P4 STG.E.U16 desc[UR6][R16.64], R14 ;  /* 0x0000000e10004986 */ /* 0x0001e2000c101506 */
[----:B------:R-:W-:-:S03]  /*8250*/  ISETP.LT.AND P4, PT, R103, UR10, !P0 ;  /* 0x0000000a67007c0c */ /* 0x000fc6000c781270 */
[----:B------:R1:W-:Y:S01]  /*8260*/  @P2 STG.E.U16 desc[UR6][R18.64], R9 ;  /* 0x0000000912002986 */ /* 0x0003e2000c101506 */
[----:B------:R-:W-:-:S03]  /*8270*/  ISETP.LT.AND P2, PT, R102, UR10, !P3 ;  /* 0x0000000a66007c0c */ /* 0x000fc6000df41270 */
[----:B------:R2:W-:Y:S01]  /*8280*/  @P5 STG.E.U16 desc[UR6][R4.64], R26 ;  /* 0x0000001a04005986 */ /* 0x0005e2000c101506 */
[----:B------:R-:W-:Y:S01]  /*8290*/  ISETP.LT.AND P5, PT, R102, UR10, !P0 ;  /* 0x0000000a66007c0c */ /* 0x000fe2000c7a1270 */
[----:B0-----:R-:W-:-:S04]  /*82a0*/  IMAD.WIDE R16, R21, 0x2, R36 ;  /* 0x0000000215107825 */ /* 0x001fc800078e0224 */
[----:B-1----:R-:W-:-:S04]  /*82b0*/  IMAD.WIDE R8, R23, 0x2, R34 ;  /* 0x0000000217087825 */ /* 0x002fc800078e0222 */
[----:B------:R-:W-:Y:S01]  /*82c0*/  VIADD R23, R21, UR8 ;  /* 0x0000000815177c36 */ /* 0x000fe20008000000 */
[----:B------:R0:W-:Y:S01]  /*82d0*/  @P1 STG.E.U16 desc[UR6][R8.64], R0 ;  /* 0x0000000008001986 */ /* 0x0001e2000c101506 */
[----:B------:R-:W-:Y:S01]  /*82e0*/  ISETP.LT.AND P1, PT, R101, UR10, !P0 ;  /* 0x0000000a65007c0c */ /* 0x000fe2000c721270 */
[----:B--2---:R-:W-:Y:S01]  /*82f0*/  IMAD.WIDE R4, R21, 0x2, R2 ;  /* 0x0000000215047825 */ /* 0x004fe200078e0202 */
[C---:B------:R-:W-:Y:S01]  /*8300*/  ISETP.LT.AND P0, PT, R100.reuse, UR10, !P0 ;  /* 0x0000000a64007c0c */ /* 0x040fe2000c701270 */
[----:B------:R1:W-:Y:S01]  /*8310*/  @P6 STG.E.U16 desc[UR6][R12.64], R11 ;  /* 0x0000000b0c006986 */ /* 0x0003e2000c101506 */
[----:B------:R-:W-:Y:S01]  /*8320*/  ISETP.LT.AND P6, PT, R101, UR10, !P3 ;  /* 0x0000000a65007c0c */ /* 0x000fe2000dfc1270 */
[----:B------:R-:W-:Y:S01]  /*8330*/  IMAD.WIDE R18, R21, 0x2, R34 ;  /* 0x0000000215127825 */ /* 0x000fe200078e0222 */
[----:B------:R-:W-:Y:S01]  /*8340*/  ISETP.LT.AND P3, PT, R100, UR10, !P3 ;  /* 0x0000000a64007c0c */ /* 0x000fe2000df61270 */
[----:B------:R1:W-:Y:S02]  /*8350*/  @P2 STG.E.U16 desc[UR6][R4.64], R6 ;  /* 0x0000000604002986 */ /* 0x0003e4000c101506 */
[----:B------:R-:W-:Y:S01]  /*8360*/  IMAD.WIDE R32, R23, 0x2, R32 ;  /* 0x0000000217207825 */ /* 0x000fe200078e0220 */
[----:B0-----:R-:W-:-:S03]  /*8370*/  PRMT R9, R7, 0x7632, R9 ;  /* 0x0000763207097816 */ /* 0x001fc60000000009 */
[----:B------:R-:W-:Y:S01]  /*8380*/  IMAD.WIDE R2, R23, 0x2, R2 ;  /* 0x0000000217027825 */ /* 0x000fe200078e0202 */
[----:B------:R-:W-:-:S03]  /*8390*/  PRMT R0, R15, 0x7632, R0 ;  /* 0x000076320f007816 */ /* 0x000fc60000000000 */
[C---:B------:R-:W-:Y:S01]  /*83a0*/  IMAD.WIDE R36, R23.reuse, 0x2, R36 ;  /* 0x0000000217247825 */ /* 0x040fe200078e0224 */
[----:B------:R1:W-:Y:S03]  /*83b0*/  @P6 STG.E.U16 desc[UR6][R16.64], R7 ;  /* 0x0000000710006986 */ /* 0x0003e6000c101506 */
[----:B------:R-:W-:Y:S01]  /*83c0*/  IMAD.WIDE R34, R23, 0x2, R34 ;  /* 0x0000000217227825 */ /* 0x000fe200078e0222 */
[----:B------:R1:W-:Y:S04]  /*83d0*/  @P3 STG.E.U16 desc[UR6][R18.64], R9 ;  /* 0x0000000912003986 */ /* 0x0003e8000c101506 */
[----:B------:R1:W-:Y:S04]  /*83e0*/  @P4 STG.E.U16 desc[UR6][R32.64], R15 ;  /* 0x0000000f20004986 */ /* 0x0003e8000c101506 */
[----:B------:R1:W-:Y:S04]  /*83f0*/  @P5 STG.E.U16 desc[UR6][R2.64], R0 ;  /* 0x0000000002005986 */ /* 0x0003e8000c101506 */
[----:B------:R1:W-:Y:S01]  /*8400*/  @P1 STG.E.U16 desc[UR6][R36.64], R27 ;  /* 0x0000001b24001986 */ /* 0x0003e2000c101506 */
[----:B------:R-:W-:Y:S05]  /*8410*/  @!P0 EXIT ;  /* 0x000000000000894d */ /* 0x000fea0003800000 */
[----:B-1----:R-:W-:-:S05]  /*8420*/  PRMT R17, R27, 0x7632, R17 ;  /* 0x000076321b117816 */ /* 0x002fca0000000011 */
[----:B------:R-:W-:Y:S01]  /*8430*/  STG.E.U16 desc[UR6][R34.64], R17 ;  /* 0x0000001122007986 */ /* 0x000fe2000c101506 */
[----:B------:R-:W-:Y:S05]  /*8440*/  EXIT ;  /* 0x000000000000794d */ /* 0x000fea0003800000 */
.L_x_2:
[----:B------:R-:W-:-:S00]  /*8450*/  BRA `(.L_x_2) ;  /* 0xfffffffc00fc7947 */ /* 0x000fc0000383ffff */
[----:B------:R-:W-:-:S00]  /*8460*/  NOP ;  /* 0x0000000000007918 */ /* 0x000fc00000000000 */
        /* <DEDUP_REMOVED lines=9> */
.L_x_3:


//--------------------- .nv.shared.matmul_kernel  --------------------------
	.section	.nv.shared.matmul_kernel,"aw",@nobits
	.sectionflags	@""
	.align	16
	.zero		1024


//--------------------- .nv.shared.reserved.0     --------------------------
	.section	.nv.shared.reserved.0,"aw",@nobits
	.weak		__nv_reservedSMEM_offset_0_alias
	.size		__nv_reservedSMEM_offset_0_alias, 0, 0
	.other		__nv_reservedSMEM_offset_0_alias,@"STO_CUDA_RESERVED_SHARED STV_DEFAULT"
__nv_reservedSMEM_offset_0_alias:
	.zero		0


//--------------------- .nv.constant0.matmul_kernel --------------------------
	.section	.nv.constant0.matmul_kernel,"a",@progbits
	.sectionflags	@""
	.align	4
.nv.constant0.matmul_kernel:
	.zero		608


//--------------------- SYMBOLS --------------------------

	.type		.nv.reservedSmem.offset0,@object
	.size		.nv.reservedSmem.offset0,0x4
